def matmul_kernel(
    a_ptr,
    b_ptr,
    c_ptr,
    M,
    N,
    K,
    stride_am,
    stride_ak,
    stride_bk,
    stride_bn,
    stride_cm,
    stride_cn,
    BLOCK_M: tl.constexpr,
    BLOCK_N: tl.constexpr,
    BLOCK_K: tl.constexpr,
    GROUP_M: tl.constexpr,
):
    pid = tl.program_id(axis=0)
    num_pid_m = tl.cdiv(M, BLOCK_M)
    num_pid_n = tl.cdiv(N, BLOCK_N)
    num_pid_in_group = GROUP_M * num_pid_n
    group_id = pid // num_pid_in_group
    first_pid_m = group_id * GROUP_M
    group_size_m = min(num_pid_m - first_pid_m, GROUP_M)
    pid_m = first_pid_m + ((pid % num_pid_in_group) % group_size_m)
    pid_n = (pid % num_pid_in_group) // group_size_m

    offs_am = (pid_m * BLOCK_M + tl.arange(0, BLOCK_M)) % M
    offs_bn = (pid_n * BLOCK_N + tl.arange(0, BLOCK_N)) % N
    offs_k = tl.arange(0, BLOCK_K)
    a_ptrs = a_ptr + offs_am[:, None] * stride_am + offs_k[None, :] * stride_ak
    b_ptrs = b_ptr + offs_k[:, None] * stride_bk + offs_bn[None, :] * stride_bn

    acc = tl.zeros((BLOCK_M, BLOCK_N), dtype=tl.float32)
    for kk in range(0, tl.cdiv(K, BLOCK_K)):
        a = tl.load(a_ptrs, mask=offs_k[None, :] < K - kk * BLOCK_K, other=0.0)
        b = tl.load(b_ptrs, mask=offs_k[:, None] < K - kk * BLOCK_K, other=0.0)
        acc = tl.dot(a, b, acc)
        a_ptrs += BLOCK_K * stride_ak
        b_ptrs += BLOCK_K * stride_bk

    c = acc.to(c_ptr.dtype.element_ty)
    offs_cm = pid_m * BLOCK_M + tl.arange(0, BLOCK_M)
    offs_cn = pid_n * BLOCK_N + tl.arange(0, BLOCK_N)
    c_ptrs = c_ptr + offs_cm[:, None] * stride_cm + offs_cn[None, :] * stride_cn
    mask = (offs_cm[:, None] < M) & (offs_cn[None, :] < N)
    tl.store(c_ptrs, c, mask=mask)

# config = {"BLOCK_K": 32, "BLOCK_M": 128, "BLOCK_N": 64, "GROUP_M": 4, "arch": "sm_100", "dtype": "fp8e4m3", "num_ctas": 1, "num_stages": 3, "num_warps": 4}
# arch = sm_100


// ===== COMPILED SASS (sm_100a) =====

	.target	sm_100a

	.elftype	@"ET_EXEC"


//--------------------- .note.nv.tkinfo           --------------------------
	.section	.note.nv.tkinfo,"",@"SHT_NOTE"
	.sectionflags	@"SHF_NOTE_NV_TKINFO"
	.tkinfo
        /*0018*/ 	.word	0x00000081
        /*0030*/ 	.string	""
        /*0030*/ 	.string	"ptxas-blackwell"
        /*0030*/ 	.string	"Cuda compilation tools, release 12.9, V12.9.86"
        /*0030*/ 	.string	"Build cuda_12.9.r12.9/compiler.36037853_0"
        /*0030*/ 	.string	"-v  -suppress-debug-info  -lineinfo  -arch sm_100a "



//--------------------- .note.nv.cuver            --------------------------
	.section	.note.nv.cuver,"",@"SHT_NOTE"
	.sectionflags	@"SHF_NOTE_NV_CUVER"
        /*0018*/ 	.short	0x0001
        /*001a*/ 	.short	0x0064
        /*001c*/ 	.short	0x0001
        /*001e*/ 	.short	0x0000
        /*0020*/ 	.short	0x0001
        /*0022*/ 	.short	0x0000


//--------------------- .nv.info                  --------------------------
	.section	.nv.info,"",@"SHT_CUDA_INFO"
	.align	4


	//----- nvinfo : EIATTR_REGCOUNT
	.align		4
        /*0000*/ 	.byte	0x04, 0x2f
        /*0002*/ 	.short	(.L_4 - .L_3)
	.align		4
.L_3:
        /*0004*/ 	.word	index@(matmul_kernel)
        /*0008*/ 	.word	0x000000ee


	//----- nvinfo : EIATTR_FRAME_SIZE
	.align		4
.L_4:
        /*000c*/ 	.byte	0x04, 0x11
        /*000e*/ 	.short	(.L_6 - .L_5)
	.align		4
.L_5:
        /*0010*/ 	.word	index@($__internal_2_$__cuda_sm10x_tcgen05_guardrail_trap_unallocated_columns_being_dealloced)
        /*0014*/ 	.word	0x00000000


	//----- nvinfo : EIATTR_FRAME_SIZE
	.align		4
.L_6:
        /*0018*/ 	.byte	0x04, 0x11
        /*001a*/ 	.short	(.L_8 - .L_7)
	.align		4
.L_7:
        /*001c*/ 	.word	index@($__internal_1_$__cuda_sm10x_tcgen05_guardrail_trap_phase_invalid_during_alloc)
        /*0020*/ 	.word	0x00000000


	//----- nvinfo : EIATTR_FRAME_SIZE
	.align		4
.L_8:
        /*0024*/ 	.byte	0x04, 0x11
        /*0026*/ 	.short	(.L_10 - .L_9)
	.align		4
.L_9:
        /*0028*/ 	.word	index@($__internal_0_$__cuda_sm10x_tcgen05_guardrail_trap_col_being_dealloced_not_returned_by_alloc)
        /*002c*/ 	.word	0x00000000


	//----- nvinfo : EIATTR_FRAME_SIZE
	.align		4
.L_10:
        /*0030*/ 	.byte	0x04, 0x11
        /*0032*/ 	.short	(.L_12 - .L_11)
	.align		4
.L_11:
        /*0034*/ 	.word	index@(matmul_kernel)
        /*0038*/ 	.word	0x00000000


	//----- nvinfo : EIATTR_MIN_STACK_SIZE
	.align		4
.L_12:
        /*003c*/ 	.byte	0x04, 0x12
        /*003e*/ 	.short	(.L_14 - .L_13)
	.align		4
.L_13:
        /*0040*/ 	.word	index@(matmul_kernel)
        /*0044*/ 	.word	0x00000000
.L_14:


//--------------------- .nv.info.matmul_kernel    --------------------------
	.section	.nv.info.matmul_kernel,"",@"SHT_CUDA_INFO"
	.sectionflags	@""
	.align	4


	//----- nvinfo : EIATTR_CUDA_API_VERSION
	.align		4
        /*0000*/ 	.byte	0x04, 0x37
        /*0002*/ 	.short	(.L_16 - .L_15)
.L_15:
        /*0004*/ 	.word	0x00000081


	//----- nvinfo : EIATTR_KPARAM_INFO
	.align		4
.L_16:
        /*0008*/ 	.byte	0x04, 0x17
        /*000a*/ 	.short	(.L_18 - .L_17)
.L_17:
        /*000c*/ 	.word	0x00000000
        /*0010*/ 	.short	0x000d
        /*0012*/ 	.short	0x0048
        /*0014*/ 	.byte	0x00, 0xf4, 0x21, 0x00


	//----- nvinfo : EIATTR_KPARAM_INFO
	.align		4
.L_18:
        /*0018*/ 	.byte	0x04, 0x17
        /*001a*/ 	.short	(.L_20 - .L_19)
.L_19:
        /*001c*/ 	.word	0x00000000
        /*0020*/ 	.short	0x000c
        /*0022*/ 	.short	0x0040
        /*0024*/ 	.byte	0x00, 0xf4, 0x21, 0x00


	//----- nvinfo : EIATTR_KPARAM_INFO
	.align		4
.L_20:
        /*0028*/ 	.byte	0x04, 0x17
        /*002a*/ 	.short	(.L_22 - .L_21)
.L_21:
        /*002c*/ 	.word	0x00000000
        /*0030*/ 	.short	0x000b
        /*0032*/ 	.short	0x0038
        /*0034*/ 	.byte	0x00, 0xf0, 0x11, 0x00


	//----- nvinfo : EIATTR_KPARAM_INFO
	.align		4
.L_22:
        /*0038*/ 	.byte	0x04, 0x17
        /*003a*/ 	.short	(.L_24 - .L_23)
.L_23:
        /*003c*/ 	.word	0x00000000
        /*0040*/ 	.short	0x000a
        /*0042*/ 	.short	0x0034
        /*0044*/ 	.byte	0x00, 0xf0, 0x11, 0x00


	//----- nvinfo : EIATTR_KPARAM_INFO
	.align		4
.L_24:
        /*0048*/ 	.byte	0x04, 0x17
        /*004a*/ 	.short	(.L_26 - .L_25)
.L_25:
        /*004c*/ 	.word	0x00000000
        /*0050*/ 	.short	0x0009
        /*0052*/ 	.short	0x0030
        /*0054*/ 	.byte	0x00, 0xf0, 0x11, 0x00


	//----- nvinfo : EIATTR_KPARAM_INFO
	.align		4
.L_26:
        /*0058*/ 	.byte	0x04, 0x17
        /*005a*/ 	.short	(.L_28 - .L_27)
.L_27:
        /*005c*/ 	.word	0x00000000
        /*0060*/ 	.short	0x0008
        /*0062*/ 	.short	0x002c
        /*0064*/ 	.byte	0x00, 0xf0, 0x11, 0x00


	//----- nvinfo : EIATTR_KPARAM_INFO
	.align		4
.L_28:
        /*0068*/ 	.byte	0x04, 0x17
        /*006a*/ 	.short	(.L_30 - .L_29)
.L_29:
        /*006c*/ 	.word	0x00000000
        /*0070*/ 	.short	0x0007
        /*0072*/ 	.short	0x0028
        /*0074*/ 	.byte	0x00, 0xf0, 0x11, 0x00


	//----- nvinfo : EIATTR_KPARAM_INFO
	.align		4
.L_30:
        /*0078*/ 	.byte	0x04, 0x17
        /*007a*/ 	.short	(.L_32 - .L_31)
.L_31:
        /*007c*/ 	.word	0x00000000
        /*0080*/ 	.short	0x0006
        /*0082*/ 	.short	0x0024
        /*0084*/ 	.byte	0x00, 0xf0, 0x11, 0x00


	//----- nvinfo : EIATTR_KPARAM_INFO
	.align		4
.L_32:
        /*0088*/ 	.byte	0x04, 0x17
        /*008a*/ 	.short	(.L_34 - .L_33)
.L_33:
        /*008c*/ 	.word	0x00000000
        /*0090*/ 	.short	0x0005
        /*0092*/ 	.short	0x0020
        /*0094*/ 	.byte	0x00, 0xf0, 0x11, 0x00


	//----- nvinfo : EIATTR_KPARAM_INFO
	.align		4
.L_34:
        /*0098*/ 	.byte	0x04, 0x17
        /*009a*/ 	.short	(.L_36 - .L_35)
.L_35:
        /*009c*/ 	.word	0x00000000
        /*00a0*/ 	.short	0x0004
        /*00a2*/ 	.short	0x001c
        /*00a4*/ 	.byte	0x00, 0xf0, 0x11, 0x00


	//----- nvinfo : EIATTR_KPARAM_INFO
	.align		4
.L_36:
        /*00a8*/ 	.byte	0x04, 0x17
        /*00aa*/ 	.short	(.L_38 - .L_37)
.L_37:
        /*00ac*/ 	.word	0x00000000
        /*00b0*/ 	.short	0x0003
        /*00b2*/ 	.short	0x0018
        /*00b4*/ 	.byte	0x00, 0xf0, 0x11, 0x00


	//----- nvinfo : EIATTR_KPARAM_INFO
	.align		4
.L_38:
        /*00b8*/ 	.byte	0x04, 0x17
        /*00ba*/ 	.short	(.L_40 - .L_39)
.L_39:
        /*00bc*/ 	.word	0x00000000
        /*00c0*/ 	.short	0x0002
        /*00c2*/ 	.short	0x0010
        /*00c4*/ 	.byte	0x00, 0xf4, 0x21, 0x00


	//----- nvinfo : EIATTR_KPARAM_INFO
	.align		4
.L_40:
        /*00c8*/ 	.byte	0x04, 0x17
        /*00ca*/ 	.short	(.L_42 - .L_41)
.L_41:
        /*00cc*/ 	.word	0x00000000
        /*00d0*/ 	.short	0x0001
        /*00d2*/ 	.short	0x0008
        /*00d4*/ 	.byte	0x00, 0xf4, 0x21, 0x00


	//----- nvinfo : EIATTR_KPARAM_INFO
	.align		4
.L_42:
        /*00d8*/ 	.byte	0x04, 0x17
        /*00da*/ 	.short	(.L_44 - .L_43)
.L_43:
        /*00dc*/ 	.word	0x00000000
        /*00e0*/ 	.short	0x0000
        /*00e2*/ 	.short	0x0000
        /*00e4*/ 	.byte	0x00, 0xf4, 0x21, 0x00


	//----- nvinfo : EIATTR_AT_ENTRY_FRAGMENTS
	.align		4
.L_44:
        /*00e8*/ 	.byte	0x04, 0x4f
        /*00ea*/ 	.short	(.L_46 - .L_45)


	//   ....[0]....
.L_45:
        /*00ec*/ 	.word	0x00000004


	//----- nvinfo : EIATTR_RESERVED_SMEM_USED
	.align		4
.L_46:
        /*00f0*/ 	.byte	0x01, 0x41
	.zero		2


	//----- nvinfo : EIATTR_SPARSE_MMA_MASK
	.align		4
        /*00f4*/ 	.byte	0x03, 0x50
        /*00f6*/ 	.short	0x0000


	//----- nvinfo : EIATTR_TCGEN05_1CTA_USED
	.align		4
        /*00f8*/ 	.byte	0x01, 0x51
	.zero		2


	//----- nvinfo : EIATTR_MAXREG_COUNT
	.align		4
        /*00fc*/ 	.byte	0x03, 0x1b
        /*00fe*/ 	.short	0x00ff


	//----- nvinfo : EIATTR_NUM_BARRIERS
	.align		4
        /*0100*/ 	.byte	0x02, 0x4c
        /*0102*/ 	.byte	0x01
	.zero		1


	//----- nvinfo : EIATTR_INT_WARP_WIDE_INSTR_OFFSETS
	.align		4
        /*0104*/ 	.byte	0x04, 0x31
        /*0106*/ 	.short	(.L_48 - .L_47)


	//   ....[0]....
.L_47:
        /*0108*/ 	.word	0x00000d30


	//   ....[1]....
        /*010c*/ 	.word	0x00000d60


	//   ....[2]....
        /*0110*/ 	.word	0x00003480


	//   ....[3]....
        /*0114*/ 	.word	0x00007010


	//   ....[4]....
        /*0118*/ 	.word	0x00007060


	//----- nvinfo : EIATTR_COOP_GROUP_MASK_REGIDS
	.align		4
.L_48:
        /*011c*/ 	.byte	0x04, 0x29
        /*011e*/ 	.short	(.L_50 - .L_49)


	//   ....[0]....
.L_49:
        /*0120*/ 	.word	0xffffffff


	//   ....[1]....
        /*0124*/ 	.word	0xffffffff


	//   ....[2]....
        /*0128*/ 	.word	0xffffffff


	//   ....[3]....
        /*012c*/ 	.word	0xffffffff


	//----- nvinfo : EIATTR_COOP_GROUP_INSTR_OFFSETS
	.align		4
.L_50:
        /*0130*/ 	.byte	0x04, 0x28
        /*0132*/ 	.short	(.L_52 - .L_51)


	//   ....[0]....
.L_51:
        /*0134*/ 	.word	0x00000060


	//   ....[1]....
        /*0138*/ 	.word	0x00000320


	//   ....[2]....
        /*013c*/ 	.word	0x00006ea0


	//   ....[3]....
        /*0140*/ 	.word	0x00007110


	//----- nvinfo : EIATTR_VRC_CTA_INIT_COUNT
	.align		4
.L_52:
        /*0144*/ 	.byte	0x02, 0x4a
        /*0146*/ 	.byte	0x80
	.zero		1


	//----- nvinfo : EIATTR_MBARRIER_INSTR_OFFSETS
	.align		4
        /*0148*/ 	.byte	0x04, 0x39
        /*014a*/ 	.short	(.L_54 - .L_53)


	//   ....[0]....
.L_53:
        /*014c*/ 	.word	0x00000e60
        /*0150*/ 	.word	0x000000ff
        /*0154*/ 	.word	0x00000000
        /*0158*/ 	.short	0x0100
        /*015a*/ 	.byte	0x0d
	.zero		1


	//   ....[1]....
        /*015c*/ 	.word	0x000034e0
        /*0160*/ 	.word	0x000000ff
        /*0164*/ 	.word	0x00003008
        /*0168*/ 	.short	0x0100
        /*016a*/ 	.byte	0x10
	.zero		1


	//   ....[2]....
        /*016c*/ 	.word	0x00003d20
        /*0170*/ 	.word	0x000000ff
        /*0174*/ 	.word	0x00000000
        /*0178*/ 	.short	0x010a
        /*017a*/ 	.byte	0x0d
	.zero		1


	//   ....[3]....
        /*017c*/ 	.word	0x00004f80
        /*0180*/ 	.word	0x000000ff
        /*0184*/ 	.word	0x00000000
        /*0188*/ 	.short	0x010a
        /*018a*/ 	.byte	0x0d
	.zero		1


	//   ....[4]....
        /*018c*/ 	.word	0x000050c0
        /*0190*/ 	.word	0x000000ff
        /*0194*/ 	.word	0x00003000
        /*0198*/ 	.short	0x0108
        /*019a*/ 	.byte	0x10
	.zero		1


	//   ....[5]....
        /*019c*/ 	.word	0x00005150
        /*01a0*/ 	.word	0x000000ff
        /*01a4*/ 	.word	0x00003008
        /*01a8*/ 	.short	0x0108
        /*01aa*/ 	.byte	0x10
	.zero		1


	//   ....[6]....
        /*01ac*/ 	.word	0x00007130
        /*01b0*/ 	.word	0x000000ff
        /*01b4*/ 	.word	0x00000000
        /*01b8*/ 	.short	0x010a
        /*01ba*/ 	.byte	0x0d
	.zero		1


	//   ....[7]....
        /*01bc*/ 	.word	0x00007160
        /*01c0*/ 	.word	0x000000ff
        /*01c4*/ 	.word	0x00000000
        /*01c8*/ 	.short	0x010a
        /*01ca*/ 	.byte	0x0d
	.zero		1


	//----- nvinfo : EIATTR_NUM_MBARRIERS
	.align		4
.L_54:
        /*01cc*/ 	.byte	0x03, 0x38
        /*01ce*/ 	.short	0x0002


	//----- nvinfo : EIATTR_EXIT_INSTR_OFFSETS
	.align		4
        /*01d0*/ 	.byte	0x04, 0x1c
        /*01d2*/ 	.short	(.L_56 - .L_55)


	//   ....[0]....
.L_55:
        /*01d4*/ 	.word	0x00007120


	//----- nvinfo : EIATTR_REQNTID
	.align		4
.L_56:
        /*01d8*/ 	.byte	0x04, 0x10
        /*01da*/ 	.short	(.L_58 - .L_57)
.L_57:
        /*01dc*/ 	.word	0x00000080
        /*01e0*/ 	.word	0x00000001
        /*01e4*/ 	.word	0x00000001


	//----- nvinfo : EIATTR_CRS_STACK_SIZE
	.align		4
.L_58:
        /*01e8*/ 	.byte	0x04, 0x1e
        /*01ea*/ 	.short	(.L_60 - .L_59)
.L_59:
        /*01ec*/ 	.word	0x00000000


	//----- nvinfo : EIATTR_CBANK_PARAM_SIZE
	.align		4
.L_60:
        /*01f0*/ 	.byte	0x03, 0x19
        /*01f2*/ 	.short	0x0050


	//----- nvinfo : EIATTR_PARAM_CBANK
	.align		4
        /*01f4*/ 	.byte	0x04, 0x0a
        /*01f6*/ 	.short	(.L_62 - .L_61)
	.align		4
.L_61:
        /*01f8*/ 	.word	index@(.nv.constant0.matmul_kernel)
        /*01fc*/ 	.short	0x0380
        /*01fe*/ 	.short	0x0050


	//----- nvinfo : EIATTR_SW_WAR
	.align		4
.L_62:
        /*0200*/ 	.byte	0x04, 0x36
        /*0202*/ 	.short	(.L_64 - .L_63)
.L_63:
        /*0204*/ 	.word	0x00000008
.L_64:


//--------------------- .nv.compat                --------------------------
	.section	.nv.compat,"",@"SHT_CUDA_COMPAT_INFO"
	.align	4
        /*0000*/ 	.byte	0x02, 0x02, 0x02, 0x00, 0x02, 0x05, 0x05, 0x00, 0x02, 0x03, 0x00, 0x00, 0x02, 0x06, 0x01, 0x00


//--------------------- .nv.callgraph             --------------------------
	.section	.nv.callgraph,"",@"SHT_CUDA_CALLGRAPH"
	.align	4
	.sectionentsize	8
	.align		4
        /*0000*/ 	.word	0x00000000
	.align		4
        /*0004*/ 	.word	0xffffffff
	.align		4
        /*0008*/ 	.word	0x00000000
	.align		4
        /*000c*/ 	.word	0xfffffffe
	.align		4
        /*0010*/ 	.word	0x00000000
	.align		4
        /*0014*/ 	.word	0xfffffffd
	.align		4
        /*0018*/ 	.word	0x00000000
	.align		4
        /*001c*/ 	.word	0xfffffffc


//--------------------- .text.matmul_kernel       --------------------------
	.section	.text.matmul_kernel,"ax",@progbits
	.align	128
        .global         matmul_kernel
        .type           matmul_kernel,@function
        .size           matmul_kernel,(.L_x_20 - matmul_kernel)
        .other          matmul_kernel,@"STO_CUDA_ENTRY STV_DEFAULT"
matmul_kernel:
.text.matmul_kernel:
[----:B------:R-:W0:Y:S01]  /*0000*/  LDC R1, c[0x0][0x37c] ;  /* 0x0000df00ff017b82 */ /* 0x000e220000000800 */
[----:B------:R-:W1:Y:S01]  /*0010*/  S2R R70, SR_TID.X ;  /* 0x0000000000467919 */ /* 0x000e620000002100 */
[----:B------:R-:W2:Y:S01]  /*0020*/  LDCU.64 UR18, c[0x0][0x358] ;  /* 0x00006b00ff1277ac */ /* 0x000ea20008000a00 */
[----:B-1----:R-:W-:-:S13]  /*0030*/  ISETP.GE.U32.AND P1, PT, R70, 0x20, PT ;  /* 0x000000204600780c */ /* 0x002fda0003f26070 */
[----:B--2---:R-:W-:Y:S05]  /*0040*/  @P1 BRA `(.L_x_0) ;  /* 0x0000000000b81947 */ /* 0x004fea0003800000 */
[----:B------:R-:W1:Y:S01]  /*0050*/  S2UR UR6, SR_CgaCtaId ;  /* 0x00000000000679c3 */ /* 0x000e620000008800 */
[----:B------:R-:W-:Y:S01]  /*0060*/  NOP ;  /* 0x0000000000007918 */ /* 0x000fe20000000000 */
[----:B------:R-:W-:Y:S02]  /*0070*/  UMOV UR4, 0x40 ;  /* 0x0000004000047882 */ /* 0x000fe40000000000 */
[----:B-1----:R-:W-:-:S09]  /*0080*/  ULEA UR4, UR6, UR4, 0x18 ;  /* 0x0000000406047291 */ /* 0x002fd2000f8ec0ff */
[----:B------:R-:W1:Y:S01]  /*0090*/  LDS.U8 R0, [UR4] ;  /* 0x00000004ff007984 */ /* 0x000e620008000000 */
[----:B------:R-:W-:Y:S02]  /*00a0*/  UMOV UR4, 0x400 ;  /* 0x0000040000047882 */ /* 0x000fe40000000000 */
[----:B------:R-:W-:Y:S01]  /*00b0*/  ULEA UR4, UR6, UR4, 0x18 ;  /* 0x0000000406047291 */ /* 0x000fe2000f8ec0ff */
[----:B-1----:R-:W-:-:S13]  /*00c0*/  ISETP.NE.AND P0, PT, R0, RZ, PT ;  /* 0x000000ff0000720c */ /* 0x002fda0003f05270 */
[----:B------:R-:W-:Y:S05]  /*00d0*/  @P0 BRA `(.L_x_1) ;  /* 0x00000000007c0947 */ /* 0x000fea0003800000 */
[----:B------:R-:W-:-:S13]  /*00e0*/  ELECT P0, URZ, PT ;  /* 0x0000000000ff782f */ /* 0x000fda0003800000 */
[----:B------:R-:W-:Y:S05]  /*00f0*/  @!P0 BRA `(.L_x_2) ;  /* 0x0000000000848947 */ /* 0x000fea0003800000 */
[----:B------:R-:W-:Y:S01]  /*0100*/  UMOV UR5, 0x2 ;  /* 0x0000000200057882 */ /* 0x000fe20000000000 */
[----:B------:R-:W-:Y:S02]  /*0110*/  IMAD.MOV.U32 R4, RZ, RZ, 0x1 ;  /* 0x00000001ff047424 */ /* 0x000fe400078e00ff */
[----:B------:R-:W-:Y:S02]  /*0120*/  IMAD.MOV.U32 R5, RZ, RZ, 0x3 ;  /* 0x00000003ff057424 */ /* 0x000fe400078e00ff */
[----:B------:R-:W-:Y:S04]  /*0130*/  DEPBAR.LE SB1, 0x36 ;  /* 0x00009d800000791a */ /* 0x000fe80000000000 */
[----:B------:R-:W1:Y:S02]  /*0140*/  UTCATOMSWS.FIND_AND_SET.ALIGN UP0, UR5, UR5 ;  /* 0x00000005000575e3 */ /* 0x000e640008000800 */
[----:B-1----:R-:W-:-:S04]  /*0150*/  PLOP3.LUT P0, PT, PT, PT, UP0, 0x80, 0x8 ;  /* 0x000000000008781c */ /* 0x002fc80003f0f008 */
[----:B------:R-:W-:-:S04]  /*0160*/  SEL R0, RZ, 0xffffffff, !P0 ;  /* 0xffffffffff007807 */ /* 0x000fc80004000000 */
[----:B------:R-:W-:Y:S01]  /*0170*/  ISETP.NE.AND P0, PT, R0, RZ, PT ;  /* 0x000000ff0000720c */ /* 0x000fe20003f05270 */
[----:B------:R-:W-:-:S12]  /*0180*/  IMAD.U32 R0, RZ, RZ, UR5 ;  /* 0x00000005ff007e24 */ /* 0x000fd8000f8e00ff */
[----:B------:R-:W-:Y:S05]  /*0190*/  @P0 BRA `(.L_x_3) ;  /* 0x0000000000240947 */ /* 0x000fea0003800000 */
.L_x_4:
[----:B------:R-:W-:Y:S05]  /*01a0*/  NANOSLEEP 0x64 ;  /* 0x000000640000795d */ /* 0x000fea0003800000 */
[----:B------:R-:W-:-:S05]  /*01b0*/  UMOV UR5, 0x2 ;  /* 0x0000000200057882 */ /* 0x000fca0000000000 */
[----:B------:R-:W-:Y:S04]  /*01c0*/  DEPBAR.LE SB1, 0x36 ;  /* 0x00009d800000791a */ /* 0x000fe80000000000 */
[----:B------:R-:W1:Y:S02]  /*01d0*/  UTCATOMSWS.FIND_AND_SET.ALIGN UP0, UR5, UR5 ;  /* 0x00000005000575e3 */ /* 0x000e640008000800 */
[----:B-1----:R-:W-:-:S04]  /*01e0*/  PLOP3.LUT P0, PT, PT, PT, UP0, 0x80, 0x8 ;  /* 0x000000000008781c */ /* 0x002fc80003f0f008 */
[----:B------:R-:W-:-:S04]  /*01f0*/  SEL R0, RZ, 0xffffffff, !P0 ;  /* 0xffffffffff007807 */ /* 0x000fc80004000000 */
[----:B------:R-:W-:Y:S01]  /*0200*/  ISETP.NE.AND P0, PT, R0, RZ, PT ;  /* 0x000000ff0000720c */ /* 0x000fe20003f05270 */
[----:B------:R-:W-:-:S12]  /*0210*/  IMAD.U32 R0, RZ, RZ, UR5 ;  /* 0x00000005ff007e24 */ /* 0x000fd8000f8e00ff */
[----:B------:R-:W-:Y:S05]  /*0220*/  @!P0 BRA `(.L_x_4) ;  /* 0xfffffffc00dc8947 */ /* 0x000fea000383ffff */
.L_x_3:
[C---:B------:R-:W-:Y:S01]  /*0230*/  VIADD R3, R0.reuse, 0x10 ;  /* 0x0000001000037836 */ /* 0x040fe20000000000 */
[----:B------:R-:W-:Y:S01]  /*0240*/  UMOV UR5, 0x50 ;  /* 0x0000005000057882 */ /* 0x000fe20000000000 */
[----:B------:R-:W-:Y:S01]  /*0250*/  SHF.L.U32 R2, R5, R0, RZ ;  /* 0x0000000005027219 */ /* 0x000fe200000006ff */
[----:B------:R-:W-:Y:S01]  /*0260*/  ULEA UR5, UR6, UR5, 0x18 ;  /* 0x0000000506057291 */ /* 0x000fe2000f8ec0ff */
[----:B------:R-:W-:Y:S01]  /*0270*/  IMAD.SHL.U32 R0, R0, 0x20, RZ ;  /* 0x0000002000007824 */ /* 0x000fe200078e00ff */
[----:B------:R-:W-:-:S04]  /*0280*/  SHF.L.U32 R3, R4, R3, RZ ;  /* 0x0000000304037219 */ /* 0x000fc800000006ff */
[----:B------:R-:W-:-:S05]  /*0290*/  LOP3.LUT R2, R3, R2, RZ, 0xfc, !PT ;  /* 0x0000000203027212 */ /* 0x000fca00078efcff */
[----:B------:R1:W-:Y:S04]  /*02a0*/  ATOMS.OR RZ, [UR5], R2 ;  /* 0x00000002ffff798c */ /* 0x0003e8000b000005 */
[----:B------:R1:W-:Y:S01]  /*02b0*/  STS [UR4], R0 ;  /* 0x00000000ff007988 */ /* 0x0003e20008000804 */
[----:B------:R-:W-:Y:S05]  /*02c0*/  BRA `(.L_x_2) ;  /* 0x0000000000107947 */ /* 0x000fea0003800000 */
.L_x_1:
[----:B------:R-:W-:Y:S01]  /*02d0*/  IMAD.MOV.U32 R0, RZ, RZ, -0x1 ;  /* 0xffffffffff007424 */ /* 0x000fe200078e00ff */
[----:B------:R-:W-:-:S04]  /*02e0*/  MOV R2, 0x310 ;  /* 0x0000031000027802 */ /* 0x000fc80000000f00 */
[----:B------:R1:W-:Y:S03]  /*02f0*/  STS [UR4], R0 ;  /* 0x00000000ff007988 */ /* 0x0003e60008000804 */
[----:B01----:R-:W-:Y:S05]  /*0300*/  CALL.REL.NOINC `($__internal_1_$__cuda_sm10x_tcgen05_guardrail_trap_phase_invalid_during_alloc) ;  /* 0x0000006c00ac7944 */ /* 0x003fea0003c00000 */
.L_x_2:
[----:B------:R-:W-:Y:S05]  /*0310*/  WARPSYNC.ALL ;  /* 0x0000000000007948 */ /* 0x000fea0003800000 */
[----:B------:R-:W-:Y:S01]  /*0320*/  NOP ;  /* 0x0000000000007918 */ /* 0x000fe20000000000 */
.L_x_0:
[----:B------:R-:W2:Y:S01]  /*0330*/  LDC.64 R56, c[0x0][0x398] ;  /* 0x0000e600ff387b82 */ /* 0x000ea20000000a00 */
[----:B------:R-:W3:Y:S01]  /*0340*/  S2R R5, SR_CTAID.X ;  /* 0x0000000000057919 */ /* 0x000ee20000002500 */
[----:B------:R-:W-:Y:S01]  /*0350*/  UMOV UR4, 0x400 ;  /* 0x0000040000047882 */ /* 0x000fe20000000000 */
[----:B------:R-:W-:Y:S01]  /*0360*/  SHF.R.U32.HI R13, RZ, 0x5, R70 ;  /* 0x00000005ff0d7819 */ /* 0x000fe20000011646 */
[----:B------:R-:W4:Y:S03]  /*0370*/  LDCU UR9, c[0x0][0x3a4] ;  /* 0x00007480ff0977ac */ /* 0x000f260008000800 */
[----:B------:R-:W-:Y:S01]  /*0380*/  SGXT.U32 R13, R13, 0x2 ;  /* 0x000000020d0d781a */ /* 0x000fe20000000000 */
[----:B------:R-:W5:Y:S01]  /*0390*/  S2UR UR5, SR_CgaCtaId ;  /* 0x00000000000579c3 */ /* 0x000f620000008800 */
[----:B------:R-:W1:Y:S01]  /*03a0*/  LDCU.128 UR20, c[0x0][0x380] ;  /* 0x00007000ff1477ac */ /* 0x000e620008000c00 */
[----:B------:R-:W-:Y:S01]  /*03b0*/  UMOV UR7, 0x1 ;  /* 0x0000000100077882 */ /* 0x000fe20000000000 */
[----:B-12---:R-:W-:Y:S01]  /*03c0*/  VIADD R0, R57, 0x3f ;  /* 0x0000003f39007836 */ /* 0x006fe20000000000 */
[----:B------:R-:W-:-:S04]  /*03d0*/  IABS R15, R56 ;  /* 0x00000038000f7213 */ /* 0x000fc80000000000 */
[----:B------:R-:W-:Y:S01]  /*03e0*/  SHF.R.S32.HI R3, RZ, 0x1f, R0 ;  /* 0x0000001fff037819 */ /* 0x000fe20000011400 */
[----:B-----5:R-:W-:-:S03]  /*03f0*/  ULEA UR16, UR5, UR4, 0x18 ;  /* 0x0000000405107291 */ /* 0x020fc6000f8ec0ff */
[----:B------:R-:W-:Y:S02]  /*0400*/  LEA.HI R3, R3, R0, RZ, 0x6 ;  /* 0x0000000003037211 */ /* 0x000fe400078f30ff */
[----:B---3--:R-:W-:Y:S02]  /*0410*/  IABS R8, R5 ;  /* 0x0000000500087213 */ /* 0x008fe40000000000 */
[----:B------:R-:W-:-:S05]  /*0420*/  SHF.R.S32.HI R3, RZ, 0x6, R3 ;  /* 0x00000006ff037819 */ /* 0x000fca0000011403 */
[----:B------:R-:W-:-:S05]  /*0430*/  IMAD.SHL.U32 R4, R3, 0x4, RZ ;  /* 0x0000000403047824 */ /* 0x000fca00078e00ff */
[-C--:B------:R-:W-:Y:S02]  /*0440*/  IABS R7, R4.reuse ;  /* 0x0000000400077213 */ /* 0x080fe40000000000 */
[----:B------:R-:W-:Y:S02]  /*0450*/  IABS R10, R4 ;  /* 0x00000004000a7213 */ /* 0x000fe40000000000 */
[----:B------:R-:W1:Y:S08]  /*0460*/  I2F.RP R0, R7 ;  /* 0x0000000700007306 */ /* 0x000e700000209400 */
[----:B-1----:R-:W1:Y:S02]  /*0470*/  MUFU.RCP R0, R0 ;  /* 0x0000000000007308 */ /* 0x002e640000001000 */
[----:B-1----:R-:W-:-:S02]  /*0480*/  VIADD R2, R0, 0xffffffe ;  /* 0x0ffffffe00027836 */ /* 0x002fc40000000000 */
[----:B------:R-:W-:-:S04]  /*0490*/  IMAD.MOV R0, RZ, RZ, -R10 ;  /* 0x000000ffff007224 */ /* 0x000fc800078e0a0a */
[----:B------:R1:W2:Y:S02]  /*04a0*/  F2I.FTZ.U32.TRUNC.NTZ R3, R2 ;  /* 0x0000000200037305 */ /* 0x0002a4000021f000 */
[----:B-1----:R-:W-:Y:S02]  /*04b0*/  IMAD.MOV.U32 R2, RZ, RZ, RZ ;  /* 0x000000ffff027224 */ /* 0x002fe400078e00ff */
[----:B--2---:R-:W-:-:S04]  /*04c0*/  IMAD.MOV R6, RZ, RZ, -R3 ;  /* 0x000000ffff067224 */ /* 0x004fc800078e0a03 */
[----:B------:R-:W-:Y:S02]  /*04d0*/  IMAD R9, R6, R7, RZ ;  /* 0x0000000706097224 */ /* 0x000fe400078e02ff */
[----:B------:R-:W-:Y:S01]  /*04e0*/  IMAD.MOV.U32 R6, RZ, RZ, R8 ;  /* 0x000000ffff067224 */ /* 0x000fe200078e0008 */
[----:B------:R-:W-:Y:S01]  /*04f0*/  IABS R8, R57 ;  /* 0x0000003900087213 */ /* 0x000fe20000000000 */
[----:B------:R-:W-:-:S06]  /*0500*/  IMAD.HI.U32 R3, R3, R9, R2 ;  /* 0x0000000903037227 */ /* 0x000fcc00078e0002 */
[----:B------:R-:W-:-:S04]  /*0510*/  IMAD.HI.U32 R3, R3, R6, RZ ;  /* 0x0000000603037227 */ /* 0x000fc800078e00ff */
[----:B------:R-:W-:Y:S01]  /*0520*/  IMAD R0, R3, R0, R6 ;  /* 0x0000000003007224 */ /* 0x000fe200078e0206 */
[----:B------:R-:W-:Y:S04]  /*0530*/  BAR.SYNC.DEFER_BLOCKING 0x0 ;  /* 0x0000000000007b1d */ /* 0x000fe80000010000 */
[----:B------:R-:W-:-:S13]  /*0540*/  ISETP.GT.U32.AND P2, PT, R7, R0, PT ;  /* 0x000000000700720c */ /* 0x000fda0003f44070 */
[----:B------:R-:W-:Y:S02]  /*0550*/  @!P2 IMAD.IADD R0, R0, 0x1, -R7 ;  /* 0x000000010000a824 */ /* 0x000fe400078e0a07 */
[----:B------:R-:W-:Y:S01]  /*0560*/  @!P2 VIADD R3, R3, 0x1 ;  /* 0x000000010303a836 */ /* 0x000fe20000000000 */
[----:B------:R-:W-:Y:S02]  /*0570*/  ISETP.NE.AND P2, PT, R4, RZ, PT ;  /* 0x000000ff0400720c */ /* 0x000fe40003f45270 */
[----:B------:R-:W-:Y:S02]  /*0580*/  ISETP.GE.U32.AND P0, PT, R0, R7, PT ;  /* 0x000000070000720c */ /* 0x000fe40003f06070 */
[----:B------:R-:W-:-:S04]  /*0590*/  LOP3.LUT R0, R5, R4, RZ, 0x3c, !PT ;  /* 0x0000000405007212 */ /* 0x000fc800078e3cff */
[----:B------:R-:W-:Y:S01]  /*05a0*/  ISETP.GE.AND P3, PT, R0, RZ, PT ;  /* 0x000000ff0000720c */ /* 0x000fe20003f66270 */
[----:B------:R-:W-:-:S06]  /*05b0*/  VIADD R0, R56, 0x7f ;  /* 0x0000007f38007836 */ /* 0x000fcc0000000000 */
[----:B------:R-:W-:-:S04]  /*05c0*/  @P0 VIADD R3, R3, 0x1 ;  /* 0x0000000103030836 */ /* 0x000fc80000000000 */
[----:B------:R-:W-:Y:S01]  /*05d0*/  IMAD.MOV.U32 R2, RZ, RZ, R3 ;  /* 0x000000ffff027224 */ /* 0x000fe200078e0003 */
[----:B------:R-:W-:-:S03]  /*05e0*/  SHF.R.S32.HI R3, RZ, 0x1f, R0 ;  /* 0x0000001fff037819 */ /* 0x000fc60000011400 */
[----:B------:R-:W-:Y:S01]  /*05f0*/  @!P3 IMAD.MOV R2, RZ, RZ, -R2 ;  /* 0x000000ffff02b224 */ /* 0x000fe200078e0a02 */
[----:B------:R-:W-:Y:S02]  /*0600*/  @!P2 LOP3.LUT R2, RZ, R4, RZ, 0x33, !PT ;  /* 0x00000004ff02a212 */ /* 0x000fe400078e33ff */
[----:B------:R-:W-:-:S03]  /*0610*/  LEA.HI R3, R3, R0, RZ, 0x7 ;  /* 0x0000000003037211 */ /* 0x000fc600078f38ff */
[----:B------:R-:W-:Y:S02]  /*0620*/  IMAD.SHL.U32 R10, R2, 0x4, RZ ;  /* 0x00000004020a7824 */ /* 0x000fe400078e00ff */
[----:B------:R-:W-:-:S03]  /*0630*/  IMAD.MOV R2, RZ, RZ, -R2 ;  /* 0x000000ffff027224 */ /* 0x000fc600078e0a02 */
[----:B------:R-:W-:Y:S01]  /*0640*/  LEA.HI.SX32 R3, R3, -R10, 0x19 ;  /* 0x8000000a03037211 */ /* 0x000fe200078fcaff */
[----:B------:R-:W-:-:S03]  /*0650*/  IMAD R12, R4, R2, R5 ;  /* 0x00000002040c7224 */ /* 0x000fc600078e0205 */
[----:B------:R-:W-:Y:S02]  /*0660*/  VIMNMX R11, PT, PT, R3, 0x4, PT ;  /* 0x00000004030b7848 */ /* 0x000fe40003fe0100 */
[----:B------:R-:W-:Y:S02]  /*0670*/  IABS R9, R12 ;  /* 0x0000000c00097213 */ /* 0x000fe40000000000 */
[-C--:B------:R-:W-:Y:S02]  /*0680*/  IABS R7, R11.reuse ;  /* 0x0000000b00077213 */ /* 0x080fe40000000000 */
[----:B------:R-:W-:Y:S02]  /*0690*/  IABS R4, R11 ;  /* 0x0000000b00047213 */ /* 0x000fe40000000000 */
[----:B------:R-:W1:Y:S08]  /*06a0*/  I2F.RP R0, R7 ;  /* 0x0000000700007306 */ /* 0x000e700000209400 */
[----:B-1----:R-:W1:Y:S02]  /*06b0*/  MUFU.RCP R0, R0 ;  /* 0x0000000000007308 */ /* 0x002e640000001000 */
[----:B-1----:R-:W-:-:S02]  /*06c0*/  VIADD R3, R0, 0xffffffe ;  /* 0x0ffffffe00037836 */ /* 0x002fc40000000000 */
[----:B------:R-:W-:-:S04]  /*06d0*/  IMAD.MOV R0, RZ, RZ, -R4 ;  /* 0x000000ffff007224 */ /* 0x000fc800078e0a04 */
[----:B------:R-:W1:Y:S02]  /*06e0*/  F2I.FTZ.U32.TRUNC.NTZ R3, R3 ;  /* 0x0000000300037305 */ /* 0x000e64000021f000 */
[----:B-1----:R-:W-:-:S04]  /*06f0*/  IMAD.MOV R6, RZ, RZ, -R3 ;  /* 0x000000ffff067224 */ /* 0x002fc800078e0a03 */
[----:B------:R-:W-:Y:S02]  /*0700*/  IMAD.MOV.U32 R2, RZ, RZ, R6 ;  /* 0x000000ffff027224 */ /* 0x000fe400078e0006 */
[----:B------:R-:W1:Y:S02]  /*0710*/  I2F.RP R6, R8 ;  /* 0x0000000800067306 */ /* 0x000e640000209400 */
[----:B------:R-:W-:Y:S02]  /*0720*/  IMAD R5, R2, R7, RZ ;  /* 0x0000000702057224 */ /* 0x000fe400078e02ff */
[----:B------:R-:W-:-:S04]  /*0730*/  IMAD.MOV.U32 R2, RZ, RZ, RZ ;  /* 0x000000ffff027224 */ /* 0x000fc800078e00ff */
[----:B------:R-:W-:Y:S02]  /*0740*/  IMAD.HI.U32 R2, R3, R5, R2 ;  /* 0x0000000503027227 */ /* 0x000fe400078e0002 */
[----:B------:R-:W2:Y:S04]  /*0750*/  I2F.RP R3, R15 ;  /* 0x0000000f00037306 */ /* 0x000ea80000209400 */
[----:B------:R-:W-:-:S04]  /*0760*/  IMAD.HI.U32 R2, R2, R9, RZ ;  /* 0x0000000902027227 */ /* 0x000fc800078e00ff */
[----:B------:R-:W-:Y:S01]  /*0770*/  IMAD R0, R2, R0, R9 ;  /* 0x0000000002007224 */ /* 0x000fe200078e0209 */
[----:B-1----:R-:W-:Y:S04]  /*0780*/  MUFU.RCP R6, R6 ;  /* 0x0000000600067308 */ /* 0x002fe80000001000 */
[----:B------:R-:W-:-:S04]  /*0790*/  ISETP.GT.U32.AND P2, PT, R7, R0, PT ;  /* 0x000000000700720c */ /* 0x000fc80003f44070 */
[----:B--2---:R-:W1:Y:S09]  /*07a0*/  MUFU.RCP R3, R3 ;  /* 0x0000000300037308 */ /* 0x004e720000001000 */
[----:B------:R-:W-:Y:S02]  /*07b0*/  @!P2 IMAD.IADD R0, R0, 0x1, -R7 ;  /* 0x000000010000a824 */ /* 0x000fe400078e0a07 */
[----:B------:R-:W-:Y:S01]  /*07c0*/  @!P2 VIADD R2, R2, 0x1 ;  /* 0x000000010202a836 */ /* 0x000fe20000000000 */
[----:B------:R-:W-:-:S02]  /*07d0*/  ISETP.NE.AND P2, PT, R11, RZ, PT ;  /* 0x000000ff0b00720c */ /* 0x000fc40003f45270 */
[----:B------:R-:W-:Y:S02]  /*07e0*/  ISETP.GE.U32.AND P0, PT, R0, R7, PT ;  /* 0x000000070000720c */ /* 0x000fe40003f06070 */
[----:B------:R-:W-:Y:S01]  /*07f0*/  LOP3.LUT R0, R12, R11, RZ, 0x3c, !PT ;  /* 0x0000000b0c007212 */ /* 0x000fe200078e3cff */
[----:B-1----:R-:W-:Y:S01]  /*0800*/  VIADD R4, R3, 0xffffffe ;  /* 0x0ffffffe03047836 */ /* 0x002fe20000000000 */
[----:B------:R-:W-:Y:S02]  /*0810*/  LOP3.LUT R3, R70, 0x7f, RZ, 0xc0, !PT ;  /* 0x0000007f46037812 */ /* 0x000fe400078ec0ff */
[----:B------:R-:W-:Y:S01]  /*0820*/  ISETP.GE.AND P3, PT, R0, RZ, PT ;  /* 0x000000ff0000720c */ /* 0x000fe20003f66270 */
[----:B------:R1:W2:Y:S06]  /*0830*/  F2I.FTZ.U32.TRUNC.NTZ R5, R4 ;  /* 0x0000000400057305 */ /* 0x0002ac000021f000 */
[----:B------:R-:W-:-:S02]  /*0840*/  @P0 VIADD R2, R2, 0x1 ;  /* 0x0000000102020836 */ /* 0x000fc40000000000 */
[----:B-1----:R-:W-:Y:S02]  /*0850*/  IMAD.MOV.U32 R4, RZ, RZ, RZ ;  /* 0x000000ffff047224 */ /* 0x002fe400078e00ff */
[----:B------:R-:W-:-:S04]  /*0860*/  IMAD.MOV.U32 R9, RZ, RZ, R2 ;  /* 0x000000ffff097224 */ /* 0x000fc800078e0002 */
[----:B------:R-:W-:Y:S01]  /*0870*/  @!P3 IMAD.MOV R9, RZ, RZ, -R9 ;  /* 0x000000ffff09b224 */ /* 0x000fe200078e0a09 */
[----:B------:R-:W-:Y:S01]  /*0880*/  @!P2 LOP3.LUT R9, RZ, R11, RZ, 0x33, !PT ;  /* 0x0000000bff09a212 */ /* 0x000fe200078e33ff */
[----:B--2---:R-:W-:Y:S01]  /*0890*/  IMAD.MOV R2, RZ, RZ, -R5 ;  /* 0x000000ffff027224 */ /* 0x004fe200078e0a05 */
[----:B------:R-:W-:-:S03]  /*08a0*/  ISETP.NE.U32.AND P3, PT, R3, RZ, PT ;  /* 0x000000ff0300720c */ /* 0x000fc60003f65070 */
[----:B------:R-:W-:-:S04]  /*08b0*/  IMAD.MOV R0, RZ, RZ, -R9 ;  /* 0x000000ffff007224 */ /* 0x000fc800078e0a09 */
[----:B------:R-:W-:-:S04]  /*08c0*/  IMAD R0, R11, R0, R12 ;  /* 0x000000000b007224 */ /* 0x000fc800078e020c */
[----:B------:R-:W-:Y:S02]  /*08d0*/  IMAD.IADD R0, R10, 0x1, R0 ;  /* 0x000000010a007824 */ /* 0x000fe400078e0200 */
[----:B------:R-:W-:Y:S02]  /*08e0*/  IMAD.MOV.U32 R10, RZ, RZ, R2 ;  /* 0x000000ffff0a7224 */ /* 0x000fe400078e0002 */
[----:B------:R-:W-:Y:S02]  /*08f0*/  IMAD R2, R0, 0x80, R3 ;  /* 0x0000008000027824 */ /* 0x000fe400078e0203 */
[----:B------:R-:W-:-:S03]  /*0900*/  IMAD R7, R10, R15, RZ ;  /* 0x0000000f0a077224 */ /* 0x000fc600078e02ff */
[----:B------:R-:W-:Y:S01]  /*0910*/  IABS R0, R2 ;  /* 0x0000000200007213 */ /* 0x000fe20000000000 */
[----:B------:R-:W-:Y:S01]  /*0920*/  IMAD.HI.U32 R4, R5, R7, R4 ;  /* 0x0000000705047227 */ /* 0x000fe200078e0004 */
[----:B------:R-:W-:Y:S01]  /*0930*/  ISETP.GE.AND P5, PT, R2, RZ, PT ;  /* 0x000000ff0200720c */ /* 0x000fe20003fa6270 */
[----:B------:R-:W1:Y:S02]  /*0940*/  LDS R7, [UR16] ;  /* 0x00000010ff077984 */ /* 0x000e640008000800 */
[----:B------:R-:W-:Y:S02]  /*0950*/  VIADD R5, R6, 0xffffffe ;  /* 0x0ffffffe06057836 */ /* 0x000fe40000000000 */
[----:B------:R-:W-:Y:S01]  /*0960*/  IMAD.MOV.U32 R6, RZ, RZ, R0 ;  /* 0x000000ffff067224 */ /* 0x000fe200078e0000 */
[----:B------:R-:W-:-:S03]  /*0970*/  SHF.R.U32.HI R0, RZ, 0x5, R70 ;  /* 0x00000005ff007819 */ /* 0x000fc60000011646 */
[----:B------:R-:W2:Y:S01]  /*0980*/  F2I.FTZ.U32.TRUNC.NTZ R5, R5 ;  /* 0x0000000500057305 */ /* 0x000ea2000021f000 */
[----:B------:R-:W-:Y:S01]  /*0990*/  IMAD.HI.U32 R4, R4, R6, RZ ;  /* 0x0000000604047227 */ /* 0x000fe200078e00ff */
[----:B------:R-:W-:-:S03]  /*09a0*/  R2UR UR8, R0 ;  /* 0x00000000000872ca */ /* 0x000fc600000e0000 */
[----:B------:R-:W-:Y:S02]  /*09b0*/  IMAD.MOV R4, RZ, RZ, -R4 ;  /* 0x000000ffff047224 */ /* 0x000fe400078e0a04 */
[----:B------:R-:W-:Y:S02]  /*09c0*/  IMAD.SHL.U32 R0, R9, 0x40, RZ ;  /* 0x0000004009007824 */ /* 0x000fe400078e00ff */
[C---:B------:R-:W-:Y:S01]  /*09d0*/  IMAD R6, R15.reuse, R4, R6 ;  /* 0x000000040f067224 */ /* 0x040fe200078e0206 */
[----:B------:R-:W3:Y:S01]  /*09e0*/  LDC R9, c[0x0][0x3a0] ;  /* 0x0000e800ff097b82 */ /* 0x000ee20000000800 */
[----:B------:R-:W-:Y:S01]  /*09f0*/  IMAD.MOV.U32 R4, RZ, RZ, RZ ;  /* 0x000000ffff047224 */ /* 0x000fe200078e00ff */
[C---:B------:R-:W-:Y:S02]  /*0a00*/  LOP3.LUT R13, R0.reuse, R13, RZ, 0xfc, !PT ;  /* 0x0000000d000d7212 */ /* 0x040fe400078efcff */
[----:B------:R-:W-:Y:S01]  /*0a10*/  ISETP.GT.U32.AND P0, PT, R15, R6, PT ;  /* 0x000000060f00720c */ /* 0x000fe20003f04070 */
[--C-:B--2---:R-:W-:Y:S01]  /*0a20*/  IMAD.MOV R11, RZ, RZ, -R5.reuse ;  /* 0x000000ffff0b7224 */ /* 0x104fe200078e0a05 */
[----:B------:R-:W-:Y:S01]  /*0a30*/  IABS R47, R13 ;  /* 0x0000000d002f7213 */ /* 0x000fe20000000000 */
[----:B------:R-:W-:Y:S01]  /*0a40*/  VIADD R12, R0, UR8 ;  /* 0x00000008000c7c36 */ /* 0x000fe20008000000 */
[----:B------:R-:W-:Y:S01]  /*0a50*/  LOP3.LUT R62, R13, 0x4, RZ, 0xfc, !PT ;  /* 0x000000040d3e7812 */ /* 0x000fe200078efcff */
[----:B------:R-:W-:Y:S01]  /*0a60*/  IMAD R11, R11, R8, RZ ;  /* 0x000000080b0b7224 */ /* 0x000fe200078e02ff */
[----:B------:R-:W-:Y:S01]  /*0a70*/  LOP3.LUT R60, R13, 0x8, RZ, 0xfc, !PT ;  /* 0x000000080d3c7812 */ /* 0x000fe200078efcff */
[----:B------:R-:W-:Y:S01]  /*0a80*/  VIADD R48, R12, 0x1c ;  /* 0x0000001c0c307836 */ /* 0x000fe20000000000 */
[----:B------:R-:W-:Y:S01]  /*0a90*/  IABS R51, R62 ;  /* 0x0000003e00337213 */ /* 0x000fe20000000000 */
[----:B------:R-:W-:Y:S01]  /*0aa0*/  IMAD.HI.U32 R11, R5, R11, R4 ;  /* 0x0000000b050b7227 */ /* 0x000fe200078e0004 */
[----:B------:R-:W-:Y:S01]  /*0ab0*/  IABS R45, R60 ;  /* 0x0000003c002d7213 */ /* 0x000fe20000000000 */
[----:B------:R-:W-:Y:S01]  /*0ac0*/  USHF.L.U32 UR4, UR8, 0x15, URZ ;  /* 0x0000001508047899 */ /* 0x000fe200080006ff */
[----:B------:R-:W-:Y:S01]  /*0ad0*/  IABS R49, R48 ;  /* 0x0000003000317213 */ /* 0x000fe20000000000 */
[----:B------:R-:W-:-:S02]  /*0ae0*/  @!P0 IMAD.IADD R6, R6, 0x1, -R15 ;  /* 0x0000000106068824 */ /* 0x000fc400078e0a0f */
[----:B------:R-:W-:Y:S01]  /*0af0*/  IMAD.HI.U32 R4, R11, R47, RZ ;  /* 0x0000002f0b047227 */ /* 0x000fe200078e00ff */
[----:B------:R-:W-:Y:S01]  /*0b00*/  ULOP3.LUT UR4, UR4, 0x600000, URZ, 0xc0, !UPT ;  /* 0x0060000004047892 */ /* 0x000fe2000f8ec0ff */
[----:B------:R-:W-:Y:S01]  /*0b10*/  BAR.SYNC.DEFER_BLOCKING 0x0 ;  /* 0x0000000000007b1d */ /* 0x000fe20000010000 */
[----:B------:R-:W-:Y:S01]  /*0b20*/  ISETP.GT.U32.AND P0, PT, R15, R6, PT ;  /* 0x000000060f00720c */ /* 0x000fe20003f04070 */
[----:B------:R-:W-:Y:S01]  /*0b30*/  IMAD.MOV R4, RZ, RZ, -R4 ;  /* 0x000000ffff047224 */ /* 0x000fe200078e0a04 */
[----:B-1----:R-:W-:Y:S01]  /*0b40*/  R2UR UR17, R7 ;  /* 0x00000000071172ca */ /* 0x002fe200000e0000 */
[----:B------:R-:W-:-:S04]  /*0b50*/  IMAD.HI.U32 R5, R11, R49, RZ ;  /* 0x000000310b057227 */ /* 0x000fc800078e00ff */
[C---:B------:R-:W-:Y:S02]  /*0b60*/  IMAD R47, R8.reuse, R4, R47 ;  /* 0x00000004082f7224 */ /* 0x040fe400078e022f */
[----:B------:R-:W-:Y:S02]  /*0b70*/  IMAD.MOV R5, RZ, RZ, -R5 ;  /* 0x000000ffff057224 */ /* 0x000fe400078e0a05 */
[----:B---3--:R-:W-:Y:S02]  /*0b80*/  VIADD R4, R9, 0xffffffff ;  /* 0xffffffff09047836 */ /* 0x008fe40000000000 */
[----:B------:R-:W-:Y:S02]  /*0b90*/  IMAD R49, R8, R5, R49 ;  /* 0x0000000508317224 */ /* 0x000fe400078e0231 */
[----:B------:R-:W-:Y:S01]  /*0ba0*/  @!P0 IMAD.IADD R6, R6, 0x1, -R15 ;  /* 0x0000000106068824 */ /* 0x000fe200078e0a0f */
[----:B------:R-:W-:Y:S01]  /*0bb0*/  ISETP.GE.U32.AND P2, PT, R4, 0x7fffffe0, PT ;  /* 0x7fffffe00400780c */ /* 0x000fe20003f46070 */
[----:B------:R-:W-:Y:S01]  /*0bc0*/  IMAD.HI.U32 R7, R11, R51, RZ ;  /* 0x000000330b077227 */ /* 0x000fe200078e00ff */
[----:B------:R-:W1:Y:S01]  /*0bd0*/  LDC.64 R4, c[0x0][0x3a8] ;  /* 0x0000ea00ff047b82 */ /* 0x000e620000000a00 */
[----:B------:R-:W-:-:S02]  /*0be0*/  ISETP.NE.AND P0, PT, R56, RZ, PT ;  /* 0x000000ff3800720c */ /* 0x000fc40003f05270 */
[----:B------:R-:W-:-:S04]  /*0bf0*/  IMAD.HI.U32 R10, R11, R45, RZ ;  /* 0x0000002d0b0a7227 */ /* 0x000fc800078e00ff */
[----:B------:R-:W-:Y:S02]  /*0c00*/  VIADD R14, R9, 0xfffffffe ;  /* 0xfffffffe090e7836 */ /* 0x000fe40000000000 */
[----:B------:R-:W-:Y:S02]  /*0c10*/  IMAD.MOV.U32 R15, RZ, RZ, R6 ;  /* 0x000000ffff0f7224 */ /* 0x000fe400078e0006 */
[----:B------:R-:W-:Y:S01]  /*0c20*/  IMAD.MOV R7, RZ, RZ, -R7 ;  /* 0x000000ffff077224 */ /* 0x000fe200078e0a07 */
[----:B------:R-:W-:Y:S01]  /*0c30*/  ISETP.GE.U32.AND P4, PT, R14, 0x7fffffdf, PT ;  /* 0x7fffffdf0e00780c */ /* 0x000fe20003f86070 */
[----:B------:R-:W-:Y:S02]  /*0c40*/  IMAD.MOV R10, RZ, RZ, -R10 ;  /* 0x000000ffff0a7224 */ /* 0x000fe400078e0a0a */
[----:B------:R-:W-:Y:S01]  /*0c50*/  @!P5 IMAD.MOV R15, RZ, RZ, -R15 ;  /* 0x000000ffff0fd224 */ /* 0x000fe200078e0a0f */
[----:B------:R-:W-:Y:S01]  /*0c60*/  @!P0 LOP3.LUT R15, RZ, R56, RZ, 0x33, !PT ;  /* 0x00000038ff0f8212 */ /* 0x000fe200078e33ff */
[----:B------:R-:W-:-:S02]  /*0c70*/  IMAD R51, R8, R7, R51 ;  /* 0x0000000708337224 */ /* 0x000fc400078e0233 */
[----:B------:R-:W-:Y:S02]  /*0c80*/  IMAD R45, R8, R10, R45 ;  /* 0x0000000a082d7224 */ /* 0x000fe400078e022d */
[----:B------:R-:W-:Y:S01]  /*0c90*/  VIADD R7, R9, 0xfffffffd ;  /* 0xfffffffd09077836 */ /* 0x000fe20000000000 */
[----:B----4-:R-:W-:Y:S06]  /*0ca0*/  @P1 BRA `(.L_x_5) ;  /* 0x0000000000181947 */ /* 0x010fec0003800000 */
[----:B------:R-:W-:Y:S01]  /*0cb0*/  ELECT P0, URZ, PT ;  /* 0x0000000000ff782f */ /* 0x000fe20003800000 */
[----:B------:R-:W-:Y:S01]  /*0cc0*/  IMAD.MOV.U32 R6, RZ, RZ, 0x1 ;  /* 0x00000001ff067424 */ /* 0x000fe200078e00ff */
[----:B------:R-:W-:Y:S01]  /*0cd0*/  UMOV UR6, 0x40 ;  /* 0x0000004000067882 */ /* 0x000fe20000000000 */
[----:B------:R-:W-:Y:S01]  /*0ce0*/  UVIRTCOUNT.DEALLOC.SMPOOL 0x80 ;  /* 0x000000800000784c */ /* 0x000fe20000000000 */
[----:B------:R-:W-:-:S09]  /*0cf0*/  ULEA UR6, UR5, UR6, 0x18 ;  /* 0x0000000605067291 */ /* 0x000fd2000f8ec0ff */
[----:B------:R2:W-:Y:S03]  /*0d00*/  @P0 STS.U8 [UR6], R6 ;  /* 0x00000006ff000988 */ /* 0x0005e60008000006 */
.L_x_5:
[----:B------:R-:W-:Y:S01]  /*0d10*/  UIADD3 UR12, UPT, UPT, UR17, UR4, URZ ;  /* 0x00000004110c7290 */ /* 0x000fe2000fffe0ff */
[----:B--2---:R-:W-:Y:S01]  /*0d20*/  VIADD R6, R9, 0xfffffffc ;  /* 0xfffffffc09067836 */ /* 0x004fe20000000000 */
[----:B------:R-:W-:Y:S01]  /*0d30*/  VOTEU.ALL UP0, P3 ;  /* 0x0000000000ff7886 */ /* 0x000fe20001800000 */
[----:B------:R-:W-:Y:S01]  /*0d40*/  UIADD3 UR10, UPT, UPT, UR16, 0x3000, URZ ;  /* 0x00003000100a7890 */ /* 0x000fe2000fffe0ff */
[----:B------:R-:W-:Y:S01]  /*0d50*/  IMAD R15, R15, UR9, RZ ;  /* 0x000000090f0f7c24 */ /* 0x000fe2000f8e02ff */
[----:B------:R-:W-:Y:S01]  /*0d60*/  VOTEU.ALL UP1, P3 ;  /* 0x0000000000ff7886 */ /* 0x000fe20001820000 */
[----:B------:R-:W-:Y:S01]  /*0d70*/  ISETP.GE.U32.AND P5, PT, R6, 0x7fffffdd, PT ;  /* 0x7fffffdd0600780c */ /* 0x000fe20003fa6070 */
[----:B------:R-:W-:Y:S01]  /*0d80*/  VIADD R10, R9, 0xfffffffb ;  /* 0xfffffffb090a7836 */ /* 0x000fe20000000000 */
[----:B------:R-:W-:-:S04]  /*0d90*/  @!UP0 UIADD3 UR4, UPT, UPT, -UR7, 0x100000, URZ ;  /* 0x0010000007048890 */ /* 0x000fc8000fffe1ff */
[----:B------:R-:W-:Y:S02]  /*0da0*/  @!UP0 USHF.L.U32 UR5, UR4, 0xb, URZ ;  /* 0x0000000b04058899 */ /* 0x000fe400080006ff */
[----:B------:R-:W-:Y:S01]  /*0db0*/  @!UP0 USHF.L.U32 UR4, UR4, 0x1, URZ ;  /* 0x0000000104048899 */ /* 0x000fe200080006ff */
[----:B------:R-:W-:Y:S01]  /*0dc0*/  STTM.x64 tmem[UR12], RZ ;  /* 0x000000ff000079ed */ /* 0x000fe2000834000c */
[----:B------:R-:W2:Y:S01]  /*0dd0*/  FENCE.VIEW.ASYNC.T ;  /* 0x00000000000073c6 */ /* 0x000ea20000000200 */
[----:B------:R-:W-:Y:S01]  /*0de0*/  UMOV UR13, UR10 ;  /* 0x0000000a000d7c82 */ /* 0x000fe20008000000 */
[----:B--2---:R-:W-:Y:S01]  /*0df0*/  BAR.SYNC.DEFER_BLOCKING 0x0 ;  /* 0x0000000000007b1d */ /* 0x004fe20000010000 */
[----:B------:R-:W-:Y:S02]  /*0e00*/  SHF.R.S32.HI R14, RZ, 0x1f, R15 ;  /* 0x0000001fff0e7819 */ /* 0x000fe4000001140f */
[----:B------:R-:W-:Y:S02]  /*0e10*/  IADD3 R6, P6, PT, R15, UR20, RZ ;  /* 0x000000140f067c10 */ /* 0x000fe4000ffde0ff */
[----:B------:R-:W-:-:S02]  /*0e20*/  ISETP.GE.U32.AND P0, PT, R7, 0x7fffffde, PT ;  /* 0x7fffffde0700780c */ /* 0x000fc40003f06070 */
[----:B------:R-:W-:Y:S02]  /*0e30*/  PRMT R18, RZ, 0x7610, R18 ;  /* 0x00007610ff127816 */ /* 0x000fe40000000012 */
[----:B------:R-:W-:Y:S01]  /*0e40*/  IADD3.X R7, PT, PT, R14, UR21, RZ, P6, !PT ;  /* 0x000000150e077c10 */ /* 0x000fe2000b7fe4ff */
[----:B------:R-:W2:Y:S02]  /*0e50*/  FENCE.VIEW.ASYNC.S ;  /* 0x00000000000073c6 */ /* 0x000ea40000000000 */
[----:B--2---:R2:W3:Y:S02]  /*0e60*/  @!UP1 SYNCS.EXCH.64 URZ, [UR13], UR4 ;  /* 0x000000040dff95b2 */ /* 0x0044e40008000100 */
[----:B---3--:R-:W-:Y:S01]  /*0e70*/  BAR.SYNC.DEFER_BLOCKING 0x0 ;  /* 0x0000000000007b1d */ /* 0x008fe20000010000 */
[----:B-1----:R-:W-:Y:S01]  /*0e80*/  SHF.R.S32.HI R67, RZ, 0x1f, R4 ;  /* 0x0000001fff437819 */ /* 0x002fe20000011404 */
[----:B------:R-:W-:Y:S01]  /*0e90*/  IMAD.SHL.U32 R69, R4, 0x2, RZ ;  /* 0x0000000204457824 */ /* 0x000fe200078e00ff */
[----:B------:R-:W-:-:S02]  /*0ea0*/  IADD3 R20, P6, PT, R6, R4, RZ ;  /* 0x0000000406147210 */ /* 0x000fc40007fde0ff */
[----:B------:R-:W-:Y:S01]  /*0eb0*/  PRMT R16, RZ, 0x7610, R16 ;  /* 0x00007610ff107816 */ /* 0x000fe20000000010 */
[C---:B------:R-:W-:Y:S01]  /*0ec0*/  IMAD R73, R4.reuse, 0x3, RZ ;  /* 0x0000000304497824 */ /* 0x040fe200078e02ff */
[----:B------:R-:W-:Y:S01]  /*0ed0*/  SHF.R.S32.HI R71, RZ, 0x1f, R69 ;  /* 0x0000001fff477819 */ /* 0x000fe20000011445 */
[----:B------:R-:W-:Y:S01]  /*0ee0*/  IMAD.X R21, R67, 0x1, R7, P6 ;  /* 0x0000000143157824 */ /* 0x000fe200030e0607 */
[-C--:B------:R-:W-:Y:S02]  /*0ef0*/  IADD3 R22, P6, PT, R69, R6.reuse, RZ ;  /* 0x0000000645167210 */ /* 0x080fe40007fde0ff */
[----:B------:R-:W-:Y:S01]  /*0f00*/  PRMT R17, RZ, 0x7610, R17 ;  /* 0x00007610ff117816 */ /* 0x000fe20000000011 */
[----:B------:R-:W-:Y:S01]  /*0f10*/  IMAD.SHL.U32 R77, R4, 0x4, RZ ;  /* 0x00000004044d7824 */ /* 0x000fe200078e00ff */
[----:B------:R-:W-:Y:S01]  /*0f20*/  SHF.R.S32.HI R75, RZ, 0x1f, R73 ;  /* 0x0000001fff4b7819 */ /* 0x000fe20000011449 */
[----:B------:R-:W-:Y:S01]  /*0f30*/  IMAD.X R23, R71, 0x1, R7, P6 ;  /* 0x0000000147177824 */ /* 0x000fe200030e0607 */
[----:B------:R-:W-:-:S02]  /*0f40*/  IADD3 R24, P6, PT, R73, R6, RZ ;  /* 0x0000000649187210 */ /* 0x000fc40007fde0ff */
[----:B------:R-:W-:Y:S01]  /*0f50*/  PRMT R19, RZ, 0x7610, R19 ;  /* 0x00007610ff137816 */ /* 0x000fe20000000013 */
[C---:B------:R-:W-:Y:S02]  /*0f60*/  VIADD R28, R9.reuse, 0xffffffe5 ;  /* 0xffffffe5091c7836 */ /* 0x040fe40000000000 */
[C---:B------:R-:W-:Y:S02]  /*0f70*/  VIADD R30, R9.reuse, 0xffffffe6 ;  /* 0xffffffe6091e7836 */ /* 0x040fe40000000000 */
[C---:B------:R-:W-:Y:S02]  /*0f80*/  VIADD R31, R9.reuse, 0xffffffe2 ;  /* 0xffffffe2091f7836 */ /* 0x040fe40000000000 */
[C---:B------:R-:W-:Y:S01]  /*0f90*/  VIADD R66, R9.reuse, 0xffffffe0 ;  /* 0xffffffe009427836 */ /* 0x040fe20000000000 */
[----:B------:R-:W3:Y:S01]  /*0fa0*/  @!P2 LDG.E.U8 R18, desc[UR18][R6.64] ;  /* 0x000000120612a981 */ /* 0x000ee2000c1e1100 */
[----:B------:R-:W-:Y:S01]  /*0fb0*/  ISETP.GE.U32.AND P2, PT, R10, 0x7fffffdc, PT ;  /* 0x7fffffdc0a00780c */ /* 0x000fe20003f46070 */
[----:B------:R-:W-:-:S02]  /*0fc0*/  VIADD R10, R9, 0xfffffffa ;  /* 0xfffffffa090a7836 */ /* 0x000fc40000000000 */
[C---:B------:R-:W-:Y:S01]  /*0fd0*/  VIADD R32, R9.reuse, 0xffffffe3 ;  /* 0xffffffe309207836 */ /* 0x040fe20000000000 */
[----:B------:R1:W4:Y:S01]  /*0fe0*/  @!P4 LDG.E.U8 R16, desc[UR18][R20.64] ;  /* 0x000000121410c981 */ /* 0x000322000c1e1100 */
[C---:B------:R-:W-:Y:S01]  /*0ff0*/  VIADD R34, R9.reuse, 0xffffffe7 ;  /* 0xffffffe709227836 */ /* 0x040fe20000000000 */
[----:B------:R-:W-:Y:S01]  /*1000*/  ISETP.GE.U32.AND P4, PT, R10, 0x7fffffdb, PT ;  /* 0x7fffffdb0a00780c */ /* 0x000fe20003f86070 */
[----:B------:R-:W-:Y:S01]  /*1010*/  VIADD R10, R9, 0xfffffff9 ;  /* 0xfffffff9090a7836 */ /* 0x000fe20000000000 */
[----:B------:R5:W3:Y:S01]  /*1020*/  @!P0 LDG.E.U8 R17, desc[UR18][R22.64] ;  /* 0x0000001216118981 */ /* 0x000ae2000c1e1100 */
[----:B------:R-:W-:Y:S01]  /*1030*/  IMAD.X R25, R75, 0x1, R7, P6 ;  /* 0x000000014b197824 */ /* 0x000fe200030e0607 */
[----:B------:R-:W-:Y:S01]  /*1040*/  SHF.R.S32.HI R79, RZ, 0x1f, R77 ;  /* 0x0000001fff4f7819 */ /* 0x000fe2000001144d */
[----:B------:R-:W-:Y:S01]  /*1050*/  IMAD R81, R4, 0x5, RZ ;  /* 0x0000000504517824 */ /* 0x000fe200078e02ff */
[----:B------:R-:W-:Y:S01]  /*1060*/  ISETP.GE.U32.AND P0, PT, R10, 0x7fffffda, PT ;  /* 0x7fffffda0a00780c */ /* 0x000fe20003f06070 */
[----:B------:R-:W-:Y:S01]  /*1070*/  VIADD R10, R9, 0xfffffff8 ;  /* 0xfffffff8090a7836 */ /* 0x000fe20000000000 */
[----:B------:R-:W-:Y:S01]  /*1080*/  IADD3 R26, P6, PT, R77, R6, RZ ;  /* 0x000000064d1a7210 */ /* 0x000fe20007fde0ff */
[----:B------:R0:W3:Y:S01]  /*1090*/  @!P5 LDG.E.U8 R19, desc[UR18][R24.64] ;  /* 0x000000121813d981 */ /* 0x0000e2000c1e1100 */
[----:B-1----:R-:W-:Y:S01]  /*10a0*/  VIADD R21, R9, 0xffffffec ;  /* 0xffffffec09157836 */ /* 0x002fe20000000000 */
[----:B------:R-:W-:Y:S01]  /*10b0*/  PRMT R20, RZ, 0x7610, R20 ;  /* 0x00007610ff147816 */ /* 0x000fe20000000014 */
[----:B------:R-:W-:Y:S01]  /*10c0*/  IMAD R85, R4, 0x6, RZ ;  /* 0x0000000604557824 */ /* 0x000fe200078e02ff */
[----:B------:R-:W-:Y:S01]  /*10d0*/  ISETP.GE.U32.AND P5, PT, R10, 0x7fffffd9, PT ;  /* 0x7fffffd90a00780c */ /* 0x000fe20003fa6070 */
[----:B------:R-:W-:Y:S01]  /*10e0*/  IMAD.X R27, R79, 0x1, R7, P6 ;  /* 0x000000014f1b7824 */ /* 0x000fe200030e0607 */
[----:B------:R-:W-:Y:S01]  /*10f0*/  ISETP.GE.U32.AND P6, PT, R21, 0x7fffffcd, PT ;  /* 0x7fffffcd1500780c */ /* 0x000fe20003fc6070 */
[----:B------:R-:W-:-:S02]  /*1100*/  VIADD R10, R9, 0xffffffed ;  /* 0xffffffed090a7836 */ /* 0x000fc40000000000 */
[----:B------:R-:W-:Y:S01]  /*1110*/  IMAD R89, R4, 0x7, RZ ;  /* 0x0000000704597824 */ /* 0x000fe200078e02ff */
[----:B------:R1:W3:Y:S01]  /*1120*/  @!P2 LDG.E.U8 R20, desc[UR18][R26.64] ;  /* 0x000000121a14a981 */ /* 0x0002e2000c1e1100 */
[C---:B------:R-:W-:Y:S01]  /*1130*/  VIADD R21, R9.reuse, 0xffffffee ;  /* 0xffffffee09157836 */ /* 0x040fe20000000000 */
[----:B------:R-:W-:Y:S01]  /*1140*/  ISETP.GE.U32.AND P2, PT, R10, 0x7fffffce, PT ;  /* 0x7fffffce0a00780c */ /* 0x000fe20003f46070 */
[C---:B------:R-:W-:Y:S01]  /*1150*/  VIADD R10, R9.reuse, 0xffffffef ;  /* 0xffffffef090a7836 */ /* 0x040fe20000000000 */
[----:B-----5:R-:W-:Y:S01]  /*1160*/  SEL R23, RZ, 0x1, P6 ;  /* 0x00000001ff177807 */ /* 0x020fe20003000000 */
[----:B0-----:R-:W-:Y:S01]  /*1170*/  VIADD R25, R9, 0xffffffea ;  /* 0xffffffea09197836 */ /* 0x001fe20000000000 */
[----:B------:R-:W-:Y:S01]  /*1180*/  ISETP.GE.U32.AND P6, PT, R21, 0x7fffffcf, PT ;  /* 0x7fffffcf1500780c */ /* 0x000fe20003fc6070 */
[C---:B------:R-:W-:Y:S01]  /*1190*/  VIADD R21, R9.reuse, 0xffffffe8 ;  /* 0xffffffe809157836 */ /* 0x040fe20000000000 */
[----:B------:R-:W-:Y:S01]  /*11a0*/  SEL R24, RZ, 0x1fffe, P2 ;  /* 0x0001fffeff187807 */ /* 0x000fe20001000000 */
[----:B------:R-:W-:Y:S01]  /*11b0*/  IMAD.SHL.U32 R93, R4, 0x8, RZ ;  /* 0x00000008045d7824 */ /* 0x000fe200078e00ff */
[----:B------:R-:W-:Y:S01]  /*11c0*/  ISETP.GE.U32.AND P2, PT, R10, 0x7fffffd0, PT ;  /* 0x7fffffd00a00780c */ /* 0x000fe20003f46070 */
[----:B------:R-:W-:Y:S01]  /*11d0*/  VIADD R10, R9, 0xffffffe9 ;  /* 0xffffffe9090a7836 */ /* 0x000fe20000000000 */
[----:B------:R-:W-:Y:S01]  /*11e0*/  SEL R22, RZ, 0x4, P6 ;  /* 0x00000004ff167807 */ /* 0x000fe20003000000 */
[----:B------:R-:W-:Y:S01]  /*11f0*/  IMAD.IADD R23, R23, 0x1, R24 ;  /* 0x0000000117177824 */ /* 0x000fe200078e0218 */
[----:B------:R-:W-:Y:S01]  /*1200*/  ISETP.GE.U32.AND P6, PT, R21, 0x7fffffc9, PT ;  /* 0x7fffffc91500780c */ /* 0x000fe20003fc6070 */
[C---:B------:R-:W-:Y:S01]  /*1210*/  IMAD.SHL.U32 R97, R4.reuse, 0x10, RZ ;  /* 0x0000001004617824 */ /* 0x040fe200078e00ff */
[----:B------:R-:W-:Y:S01]  /*1220*/  SEL R21, RZ, 0x7fff8, P2 ;  /* 0x0007fff8ff157807 */ /* 0x000fe20001000000 */
[----:B------:R-:W-:Y:S01]  /*1230*/  IMAD R99, R4, 0x9, RZ ;  /* 0x0000000904637824 */ /* 0x000fe200078e02ff */
[----:B------:R-:W-:Y:S01]  /*1240*/  ISETP.GE.U32.AND P2, PT, R10, 0x7fffffca, PT ;  /* 0x7fffffca0a00780c */ /* 0x000fe20003f46070 */
[----:B------:R-:W-:Y:S01]  /*1250*/  VIADD R10, R9, 0xffffffeb ;  /* 0xffffffeb090a7836 */ /* 0x000fe20000000000 */
[----:B-1----:R-:W-:Y:S01]  /*1260*/  SEL R26, RZ, 0x1, P6 ;  /* 0x00000001ff1a7807 */ /* 0x002fe20003000000 */
[C---:B------:R-:W-:Y:S01]  /*1270*/  IMAD R105, R4.reuse, 0x18, RZ ;  /* 0x0000001804697824 */ /* 0x040fe200078e02ff */
[----:B------:R-:W-:Y:S01]  /*1280*/  ISETP.GE.U32.AND P6, PT, R25, 0x7fffffcb, PT ;  /* 0x7fffffcb1900780c */ /* 0x000fe20003fc6070 */
[----:B------:R-:W-:Y:S01]  /*1290*/  VIADD R25, R9, 0xffffffe4 ;  /* 0xffffffe409197836 */ /* 0x000fe20000000000 */
[----:B------:R-:W-:Y:S01]  /*12a0*/  SEL R27, RZ, 0x1fffe, P2 ;  /* 0x0001fffeff1b7807 */ /* 0x000fe20001000000 */
[----:B------:R-:W-:Y:S01]  /*12b0*/  IMAD R109, R4, 0xa, RZ ;  /* 0x0000000a046d7824 */ /* 0x000fe200078e02ff */
[----:B------:R-:W-:Y:S01]  /*12c0*/  ISETP.GE.U32.AND P2, PT, R10, 0x7fffffcc, PT ;  /* 0x7fffffcc0a00780c */ /* 0x000fe20003f46070 */
[----:B------:R-:W-:Y:S01]  /*12d0*/  IMAD R113, R4, 0xb, RZ ;  /* 0x0000000b04717824 */ /* 0x000fe200078e02ff */
[----:B------:R-:W-:Y:S01]  /*12e0*/  SEL R10, RZ, 0x4, P6 ;  /* 0x00000004ff0a7807 */ /* 0x000fe20003000000 */
[----:B------:R-:W-:Y:S01]  /*12f0*/  IMAD.IADD R26, R26, 0x1, R27 ;  /* 0x000000011a1a7824 */ /* 0x000fe200078e021b */
[----:B------:R-:W-:Y:S01]  /*1300*/  ISETP.GE.U32.AND P6, PT, R25, 0x7fffffc5, PT ;  /* 0x7fffffc51900780c */ /* 0x000fe20003fc6070 */
[C---:B------:R-:W-:Y:S01]  /*1310*/  IMAD R117, R4.reuse, 0xc, RZ ;  /* 0x0000000c04757824 */ /* 0x040fe200078e02ff */
[----:B------:R-:W-:Y:S01]  /*1320*/  SEL R25, RZ, 0x7fff8, P2 ;  /* 0x0007fff8ff197807 */ /* 0x000fe20001000000 */
[----:B------:R-:W-:Y:S01]  /*1330*/  IMAD R121, R4, 0xd, RZ ;  /* 0x0000000d04797824 */ /* 0x000fe200078e02ff */
[----:B------:R-:W-:Y:S01]  /*1340*/  ISETP.GE.U32.AND P2, PT, R28, 0x7fffffc6, PT ;  /* 0x7fffffc61c00780c */ /* 0x000fe20003f46070 */
[----:B------:R-:W-:Y:S01]  /*1350*/  VIADD R28, R9, 0xffffffe1 ;  /* 0xffffffe1091c7836 */ /* 0x000fe20000000000 */
[----:B------:R-:W-:Y:S01]  /*1360*/  SEL R29, RZ, 0x1, P6 ;  /* 0x00000001ff1d7807 */ /* 0x000fe20003000000 */
[----:B------:R-:W-:Y:S01]  /*1370*/  IMAD R123, R4, 0xe, RZ ;  /* 0x0000000e047b7824 */ /* 0x000fe200078e02ff */
[----:B------:R-:W-:Y:S01]  /*1380*/  ISETP.GE.U32.AND P6, PT, R30, 0x7fffffc7, PT ;  /* 0x7fffffc71e00780c */ /* 0x000fe20003fc6070 */
[C---:B------:R-:W-:Y:S01]  /*1390*/  IMAD R129, R4.reuse, 0xf, RZ ;  /* 0x0000000f04817824 */ /* 0x040fe200078e02ff */
[----:B------:R-:W-:Y:S01]  /*13a0*/  SEL R30, RZ, 0x1fffe, P2 ;  /* 0x0001fffeff1e7807 */ /* 0x000fe20001000000 */
[----:B------:R-:W-:Y:S01]  /*13b0*/  IMAD R133, R4, 0x11, RZ ;  /* 0x0000001104857824 */ /* 0x000fe200078e02ff */
[----:B------:R-:W-:Y:S01]  /*13c0*/  ISETP.GE.U32.AND P2, PT, R28, 0x7fffffc2, PT ;  /* 0x7fffffc21c00780c */ /* 0x000fe20003f46070 */
[C---:B------:R-:W-:Y:S01]  /*13d0*/  IMAD R135, R4.reuse, 0x12, RZ ;  /* 0x0000001204877824 */ /* 0x040fe200078e02ff */
[----:B------:R-:W-:Y:S01]  /*13e0*/  SEL R28, RZ, 0x4, P6 ;  /* 0x00000004ff1c7807 */ /* 0x000fe20003000000 */
[----:B------:R-:W-:Y:S01]  /*13f0*/  IMAD.IADD R29, R29, 0x1, R30 ;  /* 0x000000011d1d7824 */ /* 0x000fe200078e021e */
[----:B------:R-:W-:Y:S01]  /*1400*/  ISETP.GE.U32.AND P6, PT, R31, 0x7fffffc3, PT ;  /* 0x7fffffc31f00780c */ /* 0x000fe20003fc6070 */
[C---:B------:R-:W-:Y:S01]  /*1410*/  IMAD R141, R4.reuse, 0x13, RZ ;  /* 0x00000013048d7824 */ /* 0x040fe200078e02ff */
        /* <DEDUP_REMOVED lines=9> */
[C---:B------:R-:W-:Y:S01]  /*14b0*/  IMAD R159, R4.reuse, 0x1a, RZ ;  /* 0x0000001a049f7824 */ /* 0x040fe200078e02ff */
[----:B------:R-:W-:Y:S01]  /*14c0*/  SEL R24, RZ, 0x7fff8, P6 ;  /* 0x0007fff8ff187807 */ /* 0x000fe20003000000 */
[----:B------:R-:W-:Y:S01]  /*14d0*/  IMAD R165, R4, 0x1b, RZ ;  /* 0x0000001b04a57824 */ /* 0x000fe200078e02ff */
[----:B------:R-:W-:Y:S01]  /*14e0*/  LOP3.LUT R23, R23, 0x3, RZ, 0xc0, !PT ;  /* 0x0000000317177812 */ /* 0x000fe200078ec0ff */
[----:B------:R-:W-:Y:S01]  /*14f0*/  IMAD.IADD R32, R32, 0x1, R33 ;  /* 0x0000000120207824 */ /* 0x000fe200078e0221 */
[----:B------:R-:W-:Y:S01]  /*1500*/  ISETP.GE.U32.AND P6, PT, R34, 0x7fffffc8, PT ;  /* 0x7fffffc82200780c */ /* 0x000fe20003fc6070 */
[----:B------:R-:W-:Y:S01]  /*1510*/  IMAD R169, R4, 0x1c, RZ ;  /* 0x0000001c04a97824 */ /* 0x000fe200078e02ff */
[----:B------:R-:W-:Y:S01]  /*1520*/  LOP3.LUT R26, R26, 0x3, RZ, 0xc0, !PT ;  /* 0x000000031a1a7812 */ /* 0x000fe200078ec0ff */
[----:B--2---:R-:W0:Y:S01]  /*1530*/  LDCU UR4, c[0x0][0x3b0] ;  /* 0x00007600ff0477ac */ /* 0x004e220008000800 */
[----:B------:R-:W-:-:S02]  /*1540*/  LOP3.LUT R32, R32, 0x3, RZ, 0xc0, !PT ;  /* 0x0000000320207812 */ /* 0x000fc400078ec0ff */
[----:B------:R-:W-:Y:S02]  /*1550*/  IADD3 R22, PT, PT, R23, R21, R22 ;  /* 0x0000001517167210 */ /* 0x000fe40007ffe016 */
[----:B------:R-:W-:Y:S02]  /*1560*/  IADD3 R10, PT, PT, R26, R25, R10 ;  /* 0x000000191a0a7210 */ /* 0x000fe40007ffe00a */
[----:B------:R-:W-:Y:S02]  /*1570*/  IADD3 R31, PT, PT, R32, R24, R31 ;  /* 0x00000018201f7210 */ /* 0x000fe40007ffe01f */
[----:B------:R-:W-:Y:S01]  /*1580*/  SEL R21, RZ, 0x7fff8, P6 ;  /* 0x0007fff8ff157807 */ /* 0x000fe20003000000 */
[----:B------:R-:W-:Y:S01]  /*1590*/  IMAD.SHL.U32 R10, R10, 0x100, RZ ;  /* 0x000001000a0a7824 */ /* 0x000fe200078e00ff */
[----:B------:R-:W-:Y:S02]  /*15a0*/  LOP3.LUT R29, R29, 0x3, RZ, 0xc0, !PT ;  /* 0x000000031d1d7812 */ /* 0x000fe400078ec0ff */
[----:B------:R-:W-:-:S02]  /*15b0*/  LOP3.LUT R31, R31, 0xf, RZ, 0xc0, !PT ;  /* 0x0000000f1f1f7812 */ /* 0x000fc400078ec0ff */
[----:B------:R-:W-:Y:S02]  /*15c0*/  IADD3 R28, PT, PT, R29, R21, R28 ;  /* 0x000000151d1c7210 */ /* 0x000fe40007ffe01c */
[----:B------:R-:W-:Y:S02]  /*15d0*/  SHF.R.S32.HI R83, RZ, 0x1f, R81 ;  /* 0x0000001fff537819 */ /* 0x000fe40000011451 */
[-C--:B------:R-:W-:Y:S01]  /*15e0*/  IADD3 R24, P6, PT, R81, R6.reuse, RZ ;  /* 0x0000000651187210 */ /* 0x080fe20007fde0ff */
[----:B------:R-:W-:Y:S01]  /*15f0*/  IMAD R28, R28, 0x10, R31 ;  /* 0x000000101c1c7824 */ /* 0x000fe200078e021f */
[----:B------:R-:W-:Y:S02]  /*1600*/  LOP3.LUT R23, R10, 0xf00, RZ, 0xe2, !PT ;  /* 0x00000f000a177812 */ /* 0x000fe400078ee2ff */
[----:B------:R-:W-:Y:S01]  /*1610*/  PRMT R21, RZ, 0x7610, R21 ;  /* 0x00007610ff157816 */ /* 0x000fe20000000015 */
[----:B------:R-:W-:Y:S01]  /*1620*/  IMAD.X R25, R83, 0x1, R7, P6 ;  /* 0x0000000153197824 */ /* 0x000fe200030e0607 */
[----:B------:R-:W-:Y:S01]  /*1630*/  SHF.R.S32.HI R87, RZ, 0x1f, R85 ;  /* 0x0000001fff577819 */ /* 0x000fe20000011455 */
[----:B------:R-:W-:Y:S01]  /*1640*/  VIADD R10, R9, 0xfffffff7 ;  /* 0xfffffff7090a7836 */ /* 0x000fe20000000000 */
[----:B------:R-:W-:Y:S01]  /*1650*/  IADD3 R26, P6, PT, R85, R6, RZ ;  /* 0x00000006551a7210 */ /* 0x000fe20007fde0ff */
[----:B------:R-:W-:Y:S01]  /*1660*/  IMAD R23, R22, 0x1000, R23 ;  /* 0x0000100016177824 */ /* 0x000fe200078e0217 */
[----:B------:R-:W-:Y:S01]  /*1670*/  LOP3.LUT R28, R28, 0xff, RZ, 0xc0, !PT ;  /* 0x000000ff1c1c7812 */ /* 0x000fe200078ec0ff */
[----:B------:R1:W2:Y:S01]  /*1680*/  @!P4 LDG.E.U8 R21, desc[UR18][R24.64] ;  /* 0x000000121815c981 */ /* 0x0002a2000c1e1100 */
[----:B------:R-:W-:Y:S01]  /*1690*/  ISETP.GE.U32.AND P4, PT, R10, 0x7fffffd8, PT ;  /* 0x7fffffd80a00780c */ /* 0x000fe20003f86070 */
[----:B------:R-:W-:Y:S01]  /*16a0*/  IMAD.X R27, R87, 0x1, R7, P6 ;  /* 0x00000001571b7824 */ /* 0x000fe200030e0607 */
[----:B------:R-:W-:Y:S01]  /*16b0*/  PRMT R22, RZ, 0x7610, R22 ;  /* 0x00007610ff167816 */ /* 0x000fe20000000016 */
[----:B------:R-:W-:Y:S01]  /*16c0*/  IMAD.IADD R10, R23, 0x1, R28 ;  /* 0x00000001170a7824 */ /* 0x000fe200078e021c */
[----:B------:R-:W-:-:S02]  /*16d0*/  SHF.R.S32.HI R91, RZ, 0x1f, R89 ;  /* 0x0000001fff5b7819 */ /* 0x000fc40000011459 */
[----:B------:R-:W-:Y:S01]  /*16e0*/  IADD3 R28, P6, PT, R89, R6, RZ ;  /* 0x00000006591c7210 */ /* 0x000fe20007fde0ff */
[----:B-1----:R-:W-:Y:S01]  /*16f0*/  VIADD R24, R9, 0xfffffff6 ;  /* 0xfffffff609187836 */ /* 0x002fe20000000000 */
[----:B------:R-:W-:-:S03]  /*1700*/  LOP3.LUT R10, R10, 0xffff, RZ, 0xc0, !PT ;  /* 0x0000ffff0a0a7812 */ /* 0x000fc600078ec0ff */
[----:B------:R-:W-:Y:S01]  /*1710*/  IMAD.X R29, R91, 0x1, R7, P6 ;  /* 0x000000015b1d7824 */ /* 0x000fe200030e0607 */
[----:B------:R-:W-:Y:S01]  /*1720*/  PRMT R23, RZ, 0x7610, R23 ;  /* 0x00007610ff177816 */ /* 0x000fe20000000017 */
[----:B------:R1:W5:Y:S01]  /*1730*/  @!P0 LDG.E.U8 R22, desc[UR18][R26.64] ;  /* 0x000000121a168981 */ /* 0x000362000c1e1100 */
[----:B------:R-:W-:Y:S02]  /*1740*/  SHF.R.S32.HI R95, RZ, 0x1f, R93 ;  /* 0x0000001fff5f7819 */ /* 0x000fe4000001145d */
[----:B------:R-:W-:Y:S02]  /*1750*/  IADD3 R30, P6, PT, R93, R6, RZ ;  /* 0x000000065d1e7210 */ /* 0x000fe40007fde0ff */
[----:B------:R-:W-:Y:S01]  /*1760*/  ISETP.GE.U32.AND P0, PT, R24, 0x7fffffd7, PT ;  /* 0x7fffffd71800780c */ /* 0x000fe20003f06070 */
[----:B------:R0:W2:Y:S01]  /*1770*/  @!P5 LDG.E.U8 R23, desc[UR18][R28.64] ;  /* 0x000000121c17d981 */ /* 0x0000a2000c1e1100 */
[----:B------:R-:W-:Y:S01]  /*1780*/  SHF.R.U32.HI R24, RZ, 0xf, R10 ;  /* 0x0000000fff187819 */ /* 0x000fe2000001160a */
[----:B------:R-:W-:Y:S01]  /*1790*/  IMAD.X R31, R95, 0x1, R7, P6 ;  /* 0x000000015f1f7824 */ /* 0x000fe200030e0607 */
[----:B------:R-:W-:-:S02]  /*17a0*/  SHF.R.S32.HI R101, RZ, 0x1f, R97 ;  /* 0x0000001fff657819 */ /* 0x000fc40000011461 */
[----:B------:R-:W-:Y:S02]  /*17b0*/  LOP3.LUT P5, RZ, R24, 0x1, RZ, 0xc0, !PT ;  /* 0x0000000118ff7812 */ /* 0x000fe400078ac0ff */
[-C--:B------:R-:W-:Y:S02]  /*17c0*/  IADD3 R34, P6, PT, R97, R6.reuse, RZ ;  /* 0x0000000661227210 */ /* 0x080fe40007fde0ff */
[----:B------:R-:W-:Y:S01]  /*17d0*/  PRMT R24, RZ, 0x7610, R24 ;  /* 0x00007610ff187816 */ /* 0x000fe20000000018 */
[----:B------:R-:W-:Y:S01]  /*17e0*/  VIADD R25, R9, 0xfffffff5 ;  /* 0xfffffff509197836 */ /* 0x000fe20000000000 */
[----:B------:R-:W-:Y:S01]  /*17f0*/  SHF.R.S32.HI R103, RZ, 0x1f, R99 ;  /* 0x0000001fff677819 */ /* 0x000fe20000011463 */
[--C-:B------:R-:W-:Y:S01]  /*1800*/  IMAD.X R35, R101, 0x1, R7.reuse, P6 ;  /* 0x0000000165237824 */ /* 0x100fe200030e0607 */
[----:B------:R-:W-:Y:S02]  /*1810*/  IADD3 R32, P6, PT, R99, R6, RZ ;  /* 0x0000000663207210 */ /* 0x000fe40007fde0ff */
[----:B-1----:R-:W-:Y:S01]  /*1820*/  PRMT R26, RZ, 0x7610, R26 ;  /* 0x00007610ff1a7816 */ /* 0x002fe2000000001a */
[----:B------:R1:W2:Y:S01]  /*1830*/  @!P4 LDG.E.U8 R24, desc[UR18][R30.64] ;  /* 0x000000121e18c981 */ /* 0x0002a2000c1e1100 */
[----:B------:R-:W-:Y:S01]  /*1840*/  ISETP.GE.U32.AND P4, PT, R25, 0x7fffffd6, PT ;  /* 0x7fffffd61900780c */ /* 0x000fe20003f86070 */
[----:B------:R-:W-:Y:S01]  /*1850*/  IMAD.X R33, R103, 0x1, R7, P6 ;  /* 0x0000000167217824 */ /* 0x000fe200030e0607 */
[----:B------:R-:W-:-:S02]  /*1860*/  PRMT R25, RZ, 0x7610, R25 ;  /* 0x00007610ff197816 */ /* 0x000fc40000000019 */
[----:B------:R-:W-:Y:S01]  /*1870*/  SHF.R.U32.HI R27, RZ, 0x7, R10 ;  /* 0x00000007ff1b7819 */ /* 0x000fe2000001160a */
[----:B------:R-:W2:Y:S03]  /*1880*/  @P5 LDG.E.U8 R26, desc[UR18][R34.64] ;  /* 0x00000012221a5981 */ /* 0x000ea6000c1e1100 */
[----:B------:R-:W-:Y:S01]  /*1890*/  LOP3.LUT P5, RZ, R27, 0x1, RZ, 0xc0, !PT ;  /* 0x000000011bff7812 */ /* 0x000fe200078ac0ff */
[----:B------:R1:W2:Y:S01]  /*18a0*/  @!P0 LDG.E.U8 R25, desc[UR18][R32.64] ;  /* 0x0000001220198981 */ /* 0x0002a2000c1e1100 */
[----:B------:R-:W-:Y:S02]  /*18b0*/  SHF.R.S32.HI R107, RZ, 0x1f, R105 ;  /* 0x0000001fff6b7819 */ /* 0x000fe40000011469 */
[----:B------:R-:W-:Y:S01]  /*18c0*/  IADD3 R36, P0, PT, R105, R6, RZ ;  /* 0x0000000669247210 */ /* 0x000fe20007f1e0ff */
[----:B------:R-:W-:Y:S01]  /*18d0*/  VIADD R27, R9, 0xfffffff4 ;  /* 0xfffffff4091b7836 */ /* 0x000fe20000000000 */
[----:B0-----:R-:W-:-:S03]  /*18e0*/  PRMT R28, RZ, 0x7610, R28 ;  /* 0x00007610ff1c7816 */ /* 0x001fc6000000001c */
[----:B------:R-:W-:Y:S01]  /*18f0*/  IMAD.X R37, R107, 0x1, R7, P0 ;  /* 0x000000016b257824 */ /* 0x000fe200000e0607 */
[----:B------:R-:W-:Y:S01]  /*1900*/  ISETP.GE.U32.AND P6, PT, R27, 0x7fffffd5, PT ;  /* 0x7fffffd51b00780c */ /* 0x000fe20003fc6070 */
[----:B------:R-:W-:Y:S01]  /*1910*/  VIADD R29, R9, 0xfffffff3 ;  /* 0xfffffff3091d7836 */ /* 0x000fe20000000000 */
[----:B------:R-:W-:Y:S02]  /*1920*/  SHF.R.S32.HI R111, RZ, 0x1f, R109 ;  /* 0x0000001fff6f7819 */ /* 0x000fe4000001146d */
[-C--:B-1----:R-:W-:Y:S01]  /*1930*/  IADD3 R30, P0, PT, R109, R6.reuse, RZ ;  /* 0x000000066d1e7210 */ /* 0x082fe20007f1e0ff */
[----:B------:R0:W2:Y:S01]  /*1940*/  @P5 LDG.E.U8 R28, desc[UR18][R36.64] ;  /* 0x00000012241c5981 */ /* 0x0000a2000c1e1100 */
[----:B------:R-:W-:Y:S02]  /*1950*/  SHF.R.S32.HI R115, RZ, 0x1f, R113 ;  /* 0x0000001fff737819 */ /* 0x000fe40000011471 */
[----:B------:R-:W-:Y:S01]  /*1960*/  IADD3 R32, P5, PT, R113, R6, RZ ;  /* 0x0000000671207210 */ /* 0x000fe20007fbe0ff */
[----:B------:R-:W-:Y:S01]  /*1970*/  IMAD.X R31, R111, 0x1, R7, P0 ;  /* 0x000000016f1f7824 */ /* 0x000fe200000e0607 */
[----:B------:R-:W-:Y:S01]  /*1980*/  ISETP.GE.U32.AND P0, PT, R29, 0x7fffffd4, PT ;  /* 0x7fffffd41d00780c */ /* 0x000fe20003f06070 */
[----:B------:R-:W-:Y:S01]  /*1990*/  VIADD R34, R9, 0xfffffff2 ;  /* 0xfffffff209227836 */ /* 0x000fe20000000000 */
[----:B------:R-:W-:Y:S01]  /*19a0*/  PRMT R29, RZ, 0x7610, R29 ;  /* 0x00007610ff1d7816 */ /* 0x000fe2000000001d */
[----:B------:R-:W-:Y:S01]  /*19b0*/  IMAD.X R33, R115, 0x1, R7, P5 ;  /* 0x0000000173217824 */ /* 0x000fe200028e0607 */
[----:B------:R-:W-:Y:S01]  /*19c0*/  PRMT R27, RZ, 0x7610, R27 ;  /* 0x00007610ff1b7816 */ /* 0x000fe2000000001b */
[----:B------:R-:W-:Y:S01]  /*19d0*/  VIADD R35, R9, 0xfffffff1 ;  /* 0xfffffff109237836 */ /* 0x000fe20000000000 */
[----:B------:R-:W-:-:S02]  /*19e0*/  ISETP.GE.U32.AND P5, PT, R34, 0x7fffffd3, PT ;  /* 0x7fffffd32200780c */ /* 0x000fc40003fa6070 */
[----:B------:R-:W2:Y:S01]  /*19f0*/  @!P6 LDG.E.U8 R29, desc[UR18][R32.64] ;  /* 0x00000012201de981 */ /* 0x000ea2000c1e1100 */
[----:B------:R-:W-:Y:S02]  /*1a00*/  SHF.R.S32.HI R119, RZ, 0x1f, R117 ;  /* 0x0000001fff777819 */ /* 0x000fe40000011475 */
[-C--:B------:R-:W-:Y:S01]  /*1a10*/  IADD3 R34, P6, PT, R117, R6.reuse, RZ ;  /* 0x0000000675227210 */ /* 0x080fe20007fde0ff */
[----:B------:R1:W2:Y:S01]  /*1a20*/  @!P4 LDG.E.U8 R27, desc[UR18][R30.64] ;  /* 0x000000121e1bc981 */ /* 0x0002a2000c1e1100 */
[----:B------:R-:W-:Y:S02]  /*1a30*/  ISETP.GE.U32.AND P4, PT, R35, 0x7fffffd2, PT ;  /* 0x7fffffd22300780c */ /* 0x000fe40003f86070 */
[----:B------:R-:W-:Y:S01]  /*1a40*/  SHF.R.S32.HI R125, RZ, 0x1f, R121 ;  /* 0x0000001fff7d7819 */ /* 0x000fe20000011479 */
[----:B------:R-:W-:Y:S01]  /*1a50*/  IMAD.X R35, R119, 0x1, R7, P6 ;  /* 0x0000000177237824 */ /* 0x000fe200030e0607 */
[----:B0-----:R-:W-:Y:S02]  /*1a60*/  IADD3 R36, P6, PT, R121, R6, RZ ;  /* 0x0000000679247210 */ /* 0x001fe40007fde0ff */
[----:B------:R-:W-:-:S02]  /*1a70*/  SHF.R.S32.HI R127, RZ, 0x1f, R123 ;  /* 0x0000001fff7f7819 */ /* 0x000fc4000001147b */
[----:B-1----:R-:W-:Y:S01]  /*1a80*/  PRMT R31, RZ, 0x7610, R31 ;  /* 0x00007610ff1f7816 */ /* 0x002fe2000000001f */
[----:B------:R-:W-:Y:S02]  /*1a90*/  VIADD R30, R9, 0xfffffff0 ;  /* 0xfffffff0091e7836 */ /* 0x000fe40000000000 */
[--C-:B------:R-:W-:Y:S01]  /*1aa0*/  IMAD.X R37, R125, 0x1, R7.reuse, P6 ;  /* 0x000000017d257824 */ /* 0x100fe200030e0607 */
[----:B------:R-:W-:Y:S02]  /*1ab0*/  IADD3 R38, P6, PT, R123, R6, RZ ;  /* 0x000000067b267210 */ /* 0x000fe40007fde0ff */
[----:B------:R-:W-:Y:S01]  /*1ac0*/  PRMT R32, RZ, 0x7610, R32 ;  /* 0x00007610ff207816 */ /* 0x000fe20000000020 */
[----:B------:R-:W2:Y:S01]  /*1ad0*/  @!P0 LDG.E.U8 R31, desc[UR18][R34.64] ;  /* 0x00000012221f8981 */ /* 0x000ea2000c1e1100 */
[----:B------:R-:W-:Y:S01]  /*1ae0*/  ISETP.GE.U32.AND P0, PT, R30, 0x7fffffd1, PT ;  /* 0x7fffffd11e00780c */ /* 0x000fe20003f06070 */
[----:B------:R-:W-:Y:S01]  /*1af0*/  IMAD.X R39, R127, 0x1, R7, P6 ;  /* 0x000000017f277824 */ /* 0x000fe200030e0607 */
[----:B------:R-:W-:-:S02]  /*1b00*/  PRMT R30, RZ, 0x7610, R30 ;  /* 0x00007610ff1e7816 */ /* 0x000fc4000000001e */
[--C-:B------:R-:W-:Y:S01]  /*1b10*/  SHF.R.U32.HI R33, RZ, 0xe, R10.reuse ;  /* 0x0000000eff217819 */ /* 0x100fe2000001160a */
[----:B------:R-:W2:Y:S01]  /*1b20*/  @!P5 LDG.E.U8 R32, desc[UR18][R36.64] ;  /* 0x000000122420d981 */ /* 0x000ea2000c1e1100 */
[----:B------:R-:W-:Y:S02]  /*1b30*/  SHF.R.S32.HI R131, RZ, 0x1f, R129 ;  /* 0x0000001fff837819 */ /* 0x000fe40000011481 */
[----:B------:R-:W-:Y:S01]  /*1b40*/  IADD3 R40, P6, PT, R129, R6, RZ ;  /* 0x0000000681287210 */ /* 0x000fe20007fde0ff */
[----:B------:R0:W2:Y:S01]  /*1b50*/  @!P4 LDG.E.U8 R30, desc[UR18][R38.64] ;  /* 0x00000012261ec981 */ /* 0x0000a2000c1e1100 */
[----:B------:R-:W-:Y:S02]  /*1b60*/  LOP3.LUT P5, RZ, R33, 0x1, RZ, 0xc0, !PT ;  /* 0x0000000121ff7812 */ /* 0x000fe400078ac0ff */
[----:B------:R-:W-:Y:S01]  /*1b70*/  SHF.R.U32.HI R33, RZ, 0xd, R10 ;  /* 0x0000000dff217819 */ /* 0x000fe2000001160a */
[----:B------:R-:W-:Y:S01]  /*1b80*/  IMAD.X R41, R131, 0x1, R7, P6 ;  /* 0x0000000183297824 */ /* 0x000fe200030e0607 */
[----:B------:R-:W-:-:S02]  /*1b90*/  SHF.R.S32.HI R137, RZ, 0x1f, R133 ;  /* 0x0000001fff897819 */ /* 0x000fc40000011485 */
[----:B------:R-:W-:Y:S02]  /*1ba0*/  LOP3.LUT P4, RZ, R33, 0x1, RZ, 0xc0, !PT ;  /* 0x0000000121ff7812 */ /* 0x000fe4000788c0ff */
[-C--:B0-----:R-:W-:Y:S02]  /*1bb0*/  IADD3 R38, P6, PT, R133, R6.reuse, RZ ;  /* 0x0000000685267210 */ /* 0x081fe40007fde0ff */
[----:B------:R-:W-:Y:S02]  /*1bc0*/  PRMT R33, RZ, 0x7610, R33 ;  /* 0x00007610ff217816 */ /* 0x000fe40000000021 */
[----:B------:R-:W-:Y:S01]  /*1bd0*/  SHF.R.U32.HI R34, RZ, 0xc, R10 ;  /* 0x0000000cff227819 */ /* 0x000fe2000001160a */
[----:B------:R-:W-:Y:S01]  /*1be0*/  IMAD.X R39, R137, 0x1, R7, P6 ;  /* 0x0000000189277824 */ /* 0x000fe200030e0607 */
[----:B------:R-:W-:Y:S02]  /*1bf0*/  SHF.R.S32.HI R139, RZ, 0x1f, R135 ;  /* 0x0000001fff8b7819 */ /* 0x000fe40000011487 */
[----:B------:R-:W-:Y:S01]  /*1c00*/  IADD3 R42, P6, PT, R135, R6, RZ ;  /* 0x00000006872a7210 */ /* 0x000fe20007fde0ff */
[----:B------:R0:W2:Y:S01]  /*1c10*/  @!P0 LDG.E.U8 R33, desc[UR18][R40.64] ;  /* 0x0000001228218981 */ /* 0x0000a2000c1e1100 */
[----:B------:R-:W-:-:S02]  /*1c20*/  LOP3.LUT P0, RZ, R34, 0x1, RZ, 0xc0, !PT ;  /* 0x0000000122ff7812 */ /* 0x000fc4000780c0ff */
[----:B------:R-:W-:Y:S01]  /*1c30*/  PRMT R35, RZ, 0x7610, R35 ;  /* 0x00007610ff237816 */ /* 0x000fe20000000023 */
[----:B------:R-:W-:Y:S01]  /*1c40*/  IMAD.X R43, R139, 0x1, R7, P6 ;  /* 0x000000018b2b7824 */ /* 0x000fe200030e0607 */
[----:B------:R-:W-:Y:S02]  /*1c50*/  PRMT R34, RZ, 0x7610, R34 ;  /* 0x00007610ff227816 */ /* 0x000fe40000000022 */
[----:B------:R-:W-:Y:S02]  /*1c60*/  SHF.R.S32.HI R143, RZ, 0x1f, R141 ;  /* 0x0000001fff8f7819 */ /* 0x000fe4000001148d */
[--C-:B------:R-:W-:Y:S01]  /*1c70*/  SHF.R.U32.HI R36, RZ, 0xb, R10.reuse ;  /* 0x0000000bff247819 */ /* 0x100fe2000001160a */
[----:B------:R-:W2:Y:S01]  /*1c80*/  @P5 LDG.E.U8 R35, desc[UR18][R38.64] ;  /* 0x0000001226235981 */ /* 0x000ea2000c1e1100 */
[----:B0-----:R-:W-:Y:S02]  /*1c90*/  IADD3 R40, P6, PT, R141, R6, RZ ;  /* 0x000000068d287210 */ /* 0x001fe40007fde0ff */
[----:B------:R-:W-:Y:S01]  /*1ca0*/  LOP3.LUT P5, RZ, R36, 0x1, RZ, 0xc0, !PT ;  /* 0x0000000124ff7812 */ /* 0x000fe200078ac0ff */
[----:B------:R0:W2:Y:S01]  /*1cb0*/  @P4 LDG.E.U8 R34, desc[UR18][R42.64] ;  /* 0x000000122a224981 */ /* 0x0000a2000c1e1100 */
[----:B------:R-:W-:Y:S01]  /*1cc0*/  SHF.R.U32.HI R36, RZ, 0xa, R10 ;  /* 0x0000000aff247819 */ /* 0x000fe2000001160a */
[----:B------:R-:W-:Y:S01]  /*1cd0*/  IMAD.X R41, R143, 0x1, R7, P6 ;  /* 0x000000018f297824 */ /* 0x000fe200030e0607 */
[----:B------:R-:W-:-:S02]  /*1ce0*/  SHF.R.S32.HI R149, RZ, 0x1f, R145 ;  /* 0x0000001fff957819 */ /* 0x000fc40000011491 */
[----:B------:R-:W-:Y:S02]  /*1cf0*/  PRMT R37, RZ, 0x7610, R37 ;  /* 0x00007610ff257816 */ /* 0x000fe40000000025 */
[----:B0-----:R-:W-:-:S04]  /*1d00*/  IADD3 R42, P6, PT, R145, R6, RZ ;  /* 0x00000006912a7210 */ /* 0x001fc80007fde0ff */
[----:B------:R-:W2:Y:S01]  /*1d10*/  @P0 LDG.E.U8 R37, desc[UR18][R40.64] ;  /* 0x0000001228250981 */ /* 0x000ea2000c1e1100 */
[----:B------:R-:W-:Y:S02]  /*1d20*/  LOP3.LUT P4, RZ, R36, 0x1, RZ, 0xc0, !PT ;  /* 0x0000000124ff7812 */ /* 0x000fe4000788c0ff */
[----:B------:R-:W-:Y:S01]  /*1d30*/  SHF.R.U32.HI R36, RZ, 0x9, R10 ;  /* 0x00000009ff247819 */ /* 0x000fe2000001160a */
[----:B------:R-:W-:Y:S01]  /*1d40*/  IMAD.X R43, R149, 0x1, R7, P6 ;  /* 0x00000001952b7824 */ /* 0x000fe200030e0607 */
[----:B------:R-:W-:Y:S02]  /*1d50*/  SHF.R.S32.HI R151, RZ, 0x1f, R147 ;  /* 0x0000001fff977819 */ /* 0x000fe40000011493 */
[----:B------:R-:W-:Y:S02]  /*1d60*/  IADD3 R52, P6, PT, R147, R6, RZ ;  /* 0x0000000693347210 */ /* 0x000fe40007fde0ff */
[----:B------:R-:W-:Y:S02]  /*1d70*/  PRMT R38, RZ, 0x7610, R38 ;  /* 0x00007610ff267816 */ /* 0x000fe40000000026 */
[----:B------:R-:W-:Y:S01]  /*1d80*/  LOP3.LUT P0, RZ, R36, 0x1, RZ, 0xc0, !PT ;  /* 0x0000000124ff7812 */ /* 0x000fe2000780c0ff */
[----:B------:R-:W-:Y:S01]  /*1d90*/  IMAD.X R53, R151, 0x1, R7, P6 ;  /* 0x0000000197357824 */ /* 0x000fe200030e0607 */
[----:B------:R-:W-:-:S02]  /*1da0*/  PRMT R36, RZ, 0x7610, R36 ;  /* 0x00007610ff247816 */ /* 0x000fc40000000024 */
[--C-:B------:R-:W-:Y:S01]  /*1db0*/  SHF.R.U32.HI R39, RZ, 0x6, R10.reuse ;  /* 0x00000006ff277819 */ /* 0x100fe2000001160a */
[----:B------:R-:W2:Y:S01]  /*1dc0*/  @P5 LDG.E.U8 R38, desc[UR18][R42.64] ;  /* 0x000000122a265981 */ /* 0x000ea2000c1e1100 */
[----:B------:R-:W-:Y:S02]  /*1dd0*/  SHF.R.S32.HI R155, RZ, 0x1f, R153 ;  /* 0x0000001fff9b7819 */ /* 0x000fe40000011499 */
[----:B------:R-:W-:Y:S01]  /*1de0*/  IADD3 R54, P6, PT, R153, R6, RZ ;  /* 0x0000000699367210 */ /* 0x000fe20007fde0ff */
[----:B------:R0:W2:Y:S01]  /*1df0*/  @P4 LDG.E.U8 R36, desc[UR18][R52.64] ;  /* 0x0000001234244981 */ /* 0x0000a2000c1e1100 */
        /* <DEDUP_REMOVED lines=11> */
[----:B------:R0:W2:Y:S01]  /*1eb0*/  @P0 LDG.E.U8 R39, desc[UR18][R54.64] ;  /* 0x0000001236270981 */ /* 0x0000a2000c1e1100 */
[----:B------:R-:W-:-:S02]  /*1ec0*/  LOP3.LUT P0, RZ, R40, 0x1, RZ, 0xc0, !PT ;  /* 0x0000000128ff7812 */ /* 0x000fc4000780c0ff */
[----:B------:R-:W-:Y:S01]  /*1ed0*/  PRMT R41, RZ, 0x7610, R41 ;  /* 0x00007610ff297816 */ /* 0x000fe20000000029 */
[----:B------:R-:W-:Y:S01]  /*1ee0*/  IMAD.X R59, R163, 0x1, R7, P6 ;  /* 0x00000001a33b7824 */ /* 0x000fe200030e0607 */
[----:B------:R-:W-:-:S04]  /*1ef0*/  PRMT R40, RZ, 0x7610, R40 ;  /* 0x00007610ff287816 */ /* 0x000fc80000000028 */
[----:B------:R-:W2:Y:S01]  /*1f00*/  @P4 LDG.E.U8 R41, desc[UR18][R58.64] ;  /* 0x000000123a294981 */ /* 0x000ea2000c1e1100 */
[----:B------:R-:W-:-:S03]  /*1f10*/  ISETP.GT.U32.AND P4, PT, R8, R47, PT ;  /* 0x0000002f0800720c */ /* 0x000fc60003f84070 */
[----:B------:R1:W2:Y:S01]  /*1f20*/  @P5 LDG.E.U8 R40, desc[UR18][R52.64] ;  /* 0x0000001234285981 */ /* 0x0002a2000c1e1100 */
[----:B------:R-:W-:Y:S02]  /*1f30*/  ISETP.GT.U32.AND P5, PT, R8, R49, PT ;  /* 0x000000310800720c */ /* 0x000fe40003fa4070 */
[----:B------:R-:W-:Y:S02]  /*1f40*/  SHF.R.S32.HI R167, RZ, 0x1f, R165 ;  /* 0x0000001fffa77819 */ /* 0x000fe400000114a5 */
[----:B0-----:R-:W-:Y:S02]  /*1f50*/  IADD3 R54, P6, PT, R165, R6, RZ ;  /* 0x00000006a5367210 */ /* 0x001fe40007fde0ff */
[----:B------:R-:W-:Y:S02]  /*1f60*/  SHF.R.U32.HI R43, RZ, 0x3, R10 ;  /* 0x00000003ff2b7819 */ /* 0x000fe4000001160a */
[----:B------:R-:W-:Y:S01]  /*1f70*/  PRMT R42, RZ, 0x7610, R42 ;  /* 0x00007610ff2a7816 */ /* 0x000fe2000000002a */
[----:B------:R-:W-:Y:S01]  /*1f80*/  IMAD.X R55, R167, 0x1, R7, P6 ;  /* 0x00000001a7377824 */ /* 0x000fe200030e0607 */
[----:B------:R-:W-:Y:S01]  /*1f90*/  LOP3.LUT P6, RZ, R43, 0x1, RZ, 0xc0, !PT ;  /* 0x000000012bff7812 */ /* 0x000fe200078cc0ff */
[----:B------:R-:W-:-:S02]  /*1fa0*/  @!P4 IMAD.IADD R47, R47, 0x1, -R8 ;  /* 0x000000012f2fc824 */ /* 0x000fc400078e0a08 */
[----:B------:R-:W-:Y:S01]  /*1fb0*/  @!P5 IMAD.IADD R49, R49, 0x1, -R8 ;  /* 0x000000013131d824 */ /* 0x000fe200078e0a08 */
[----:B------:R-:W-:Y:S01]  /*1fc0*/  SHF.R.S32.HI R171, RZ, 0x1f, R169 ;  /* 0x0000001fffab7819 */ /* 0x000fe200000114a9 */
[----:B------:R0:W2:Y:S01]  /*1fd0*/  @P0 LDG.E.U8 R42, desc[UR18][R54.64] ;  /* 0x00000012362a0981 */ /* 0x0000a2000c1e1100 */
[----:B-1----:R-:W-:Y:S02]  /*1fe0*/  IADD3 R52, P5, PT, R169, R6, RZ ;  /* 0x00000006a9347210 */ /* 0x002fe40007fbe0ff */
[C---:B------:R-:W-:Y:S02]  /*1ff0*/  ISETP.GT.U32.AND P4, PT, R8.reuse, R47, PT ;  /* 0x0000002f0800720c */ /* 0x040fe40003f84070 */
[C---:B------:R-:W-:Y:S02]  /*2000*/  LOP3.LUT R50, R13.reuse, 0xc, RZ, 0xfc, !PT ;  /* 0x0000000c0d327812 */ /* 0x040fe400078efcff */
[----:B------:R-:W-:Y:S02]  /*2010*/  ISETP.GT.U32.AND P0, PT, R8, R49, PT ;  /* 0x000000310800720c */ /* 0x000fe40003f04070 */
[----:B------:R-:W-:Y:S01]  /*2020*/  LOP3.LUT R56, R13, 0x10, RZ, 0xfc, !PT ;  /* 0x000000100d387812 */ /* 0x000fe200078efcff */
[----:B------:R-:W-:Y:S01]  /*2030*/  IMAD.X R53, R171, 0x1, R7, P5 ;  /* 0x00000001ab357824 */ /* 0x000fe200028e0607 */
[----:B------:R-:W-:-:S02]  /*2040*/  PRMT R43, RZ, 0x7610, R43 ;  /* 0x00007610ff2b7816 */ /* 0x000fc4000000002b */
[----:B------:R-:W-:Y:S02]  /*2050*/  IABS R46, R50 ;  /* 0x00000032002e7213 */ /* 0x000fe40000000000 */
[----:B0-----:R-:W-:Y:S02]  /*2060*/  IABS R54, R56 ;  /* 0x0000003800367213 */ /* 0x001fe40000000000 */
[----:B------:R0:W2:Y:S01]  /*2070*/  @P6 LDG.E.U8 R43, desc[UR18][R52.64] ;  /* 0x00000012342b6981 */ /* 0x0000a2000c1e1100 */
[----:B------:R-:W-:Y:S01]  /*2080*/  IMAD.HI.U32 R44, R11, R46, RZ ;  /* 0x0000002e0b2c7227 */ /* 0x000fe200078e00ff */
[----:B------:R-:W-:Y:S02]  /*2090*/  ISETP.GT.U32.AND P5, PT, R8, R51, PT ;  /* 0x000000330800720c */ /* 0x000fe40003fa4070 */
[----:B------:R-:W-:Y:S01]  /*20a0*/  ISETP.GE.AND P6, PT, R48, RZ, PT ;  /* 0x000000ff3000720c */ /* 0x000fe20003fc6270 */
[----:B------:R-:W-:Y:S02]  /*20b0*/  IMAD.MOV.U32 R48, RZ, RZ, R54 ;  /* 0x000000ffff307224 */ /* 0x000fe400078e0036 */
[----:B------:R-:W-:Y:S01]  /*20c0*/  @!P4 IMAD.IADD R47, R47, 0x1, -R8 ;  /* 0x000000012f2fc824 */ /* 0x000fe200078e0a08 */
[----:B------:R-:W-:Y:S01]  /*20d0*/  ISETP.GE.AND P4, PT, R13, RZ, PT ;  /* 0x000000ff0d00720c */ /* 0x000fe20003f86270 */
[----:B------:R-:W-:-:S02]  /*20e0*/  IMAD.MOV R55, RZ, RZ, -R44 ;  /* 0x000000ffff377224 */ /* 0x000fc400078e0a2c */
[----:B------:R-:W-:Y:S02]  /*20f0*/  @!P0 IMAD.IADD R49, R49, 0x1, -R8 ;  /* 0x0000000131318824 */ /* 0x000fe400078e0a08 */
[----:B------:R-:W-:-:S04]  /*2100*/  IMAD.HI.U32 R44, R11, R48, RZ ;  /* 0x000000300b2c7227 */ /* 0x000fc800078e00ff */
[----:B------:R-:W-:Y:S02]  /*2110*/  IMAD.MOV.U32 R61, RZ, RZ, R49 ;  /* 0x000000ffff3d7224 */ /* 0x000fe400078e0031 */
[C---:B------:R-:W-:Y:S02]  /*2120*/  IMAD R55, R8.reuse, R55, R46 ;  /* 0x0000003708377224 */ /* 0x040fe400078e022e */
[----:B------:R-:W-:Y:S02]  /*2130*/  IMAD.MOV R49, RZ, RZ, -R44 ;  /* 0x000000ffff317224 */ /* 0x000fe400078e0a2c */
[----:B------:R-:W-:Y:S01]  /*2140*/  @!P5 IMAD.IADD R51, R51, 0x1, -R8 ;  /* 0x000000013333d824 */ /* 0x000fe200078e0a08 */
[C---:B------:R-:W-:Y:S01]  /*2150*/  ISETP.GT.U32.AND P5, PT, R8.reuse, R55, PT ;  /* 0x000000370800720c */ /* 0x040fe20003fa4070 */
[----:B------:R-:W-:Y:S02]  /*2160*/  IMAD R49, R8, R49, R48 ;  /* 0x0000003108317224 */ /* 0x000fe400078e0230 */
[----:B------:R-:W-:-:S03]  /*2170*/  @!P4 IMAD.MOV R47, RZ, RZ, -R47 ;  /* 0x000000ffff2fc224 */ /* 0x000fc600078e0a2f */
[C---:B------:R-:W-:Y:S02]  /*2180*/  ISETP.GT.U32.AND P4, PT, R8.reuse, R49, PT ;  /* 0x000000310800720c */ /* 0x040fe40003f84070 */
[----:B0-----:R-:W-:Y:S01]  /*2190*/  LOP3.LUT R52, R13, 0x14, RZ, 0xfc, !PT ;  /* 0x000000140d347812 */ /* 0x001fe200078efcff */
[----:B------:R-:W-:Y:S01]  /*21a0*/  @!P6 IMAD.MOV R61, RZ, RZ, -R61 ;  /* 0x000000ffff3de224 */ /* 0x000fe200078e0a3d */
[C---:B------:R-:W-:Y:S02]  /*21b0*/  ISETP.GT.U32.AND P6, PT, R8.reuse, R51, PT ;  /* 0x000000330800720c */ /* 0x040fe40003fc4070 */
[----:B------:R-:W-:Y:S01]  /*21c0*/  ISETP.GT.U32.AND P0, PT, R8, R45, PT ;  /* 0x0000002d0800720c */ /* 0x000fe20003f04070 */
[----:B------:R-:W-:Y:S01]  /*21d0*/  @!P5 IMAD.IADD R55, R55, 0x1, -R8 ;  /* 0x000000013737d824 */ /* 0x000fe200078e0a08 */
[----:B------:R-:W-:Y:S02]  /*21e0*/  IABS R53, R52 ;  /* 0x0000003400357213 */ /* 0x000fe40000000000 */
[----:B------:R-:W-:-:S02]  /*21f0*/  LOP3.LUT R54, R13, 0x18, RZ, 0xfc, !PT ;  /* 0x000000180d367812 */ /* 0x000fc400078efcff */
[----:B------:R-:W-:Y:S01]  /*2200*/  ISETP.GT.U32.AND P5, PT, R8, R55, PT ;  /* 0x000000370800720c */ /* 0x000fe20003fa4070 */
[----:B------:R-:W-:Y:S01]  /*2210*/  @!P4 IMAD.IADD R49, R49, 0x1, -R8 ;  /* 0x000000013131c824 */ /* 0x000fe200078e0a08 */
[----:B------:R-:W-:Y:S01]  /*2220*/  IABS R59, R54 ;  /* 0x00000036003b7213 */ /* 0x000fe20000000000 */
[----:B------:R-:W-:-:S03]  /*2230*/  IMAD.HI.U32 R44, R11, R53, RZ ;  /* 0x000000350b2c7227 */ /* 0x000fc600078e00ff */
[----:B------:R-:W-:Y:S01]  /*2240*/  ISETP.GT.U32.AND P4, PT, R8, R49, PT ;  /* 0x000000310800720c */ /* 0x000fe20003f84070 */
[----:B------:R-:W-:Y:S02]  /*2250*/  IMAD.MOV R46, RZ, RZ, -R44 ;  /* 0x000000ffff2e7224 */ /* 0x000fe400078e0a2c */
[----:B------:R-:W-:-:S04]  /*2260*/  IMAD.HI.U32 R44, R11, R59, RZ ;  /* 0x0000003b0b2c7227 */ /* 0x000fc800078e00ff */
[--C-:B------:R-:W-:Y:S01]  /*2270*/  @!P6 IMAD.IADD R51, R51, 0x1, -R8.reuse ;  /* 0x000000013333e824 */ /* 0x100fe200078e0a08 */
[----:B------:R-:W-:Y:S01]  /*2280*/  ISETP.GE.AND P6, PT, R62, RZ, PT ;  /* 0x000000ff3e00720c */ /* 0x000fe20003fc6270 */
[----:B------:R-:W-:Y:S02]  /*2290*/  @!P0 IMAD.IADD R45, R45, 0x1, -R8 ;  /* 0x000000012d2d8824 */ /* 0x000fe400078e0a08 */
[C---:B------:R-:W-:Y:S02]  /*22a0*/  IMAD R53, R8.reuse, R46, R53 ;  /* 0x0000002e08357224 */ /* 0x040fe400078e0235 */
[----:B------:R-:W-:Y:S01]  /*22b0*/  IMAD.MOV R44, RZ, RZ, -R44 ;  /* 0x000000ffff2c7224 */ /* 0x000fe200078e0a2c */
[C---:B------:R-:W-:Y:S01]  /*22c0*/  ISETP.GT.U32.AND P0, PT, R8.reuse, R45, PT ;  /* 0x0000002d0800720c */ /* 0x040fe20003f04070 */
[--C-:B------:R-:W-:Y:S01]  /*22d0*/  @!P5 IMAD.IADD R55, R55, 0x1, -R8.reuse ;  /* 0x000000013737d824 */ /* 0x100fe200078e0a08 */
[----:B------:R-:W-:Y:S01]  /*22e0*/  LOP3.LUT R58, R13, 0x20, RZ, 0xfc, !PT ;  /* 0x000000200d3a7812 */ /* 0x000fe200078efcff */
[C---:B------:R-:W-:Y:S01]  /*22f0*/  IMAD R59, R8.reuse, R44, R59 ;  /* 0x0000002c083b7224 */ /* 0x040fe200078e023b */
[----:B------:R-:W-:Y:S01]  /*2300*/  ISETP.GT.U32.AND P5, PT, R8, R53, PT ;  /* 0x000000350800720c */ /* 0x000fe20003fa4070 */
[----:B------:R-:W-:Y:S01]  /*2310*/  @!P4 IMAD.IADD R49, R49, 0x1, -R8 ;  /* 0x000000013131c824 */ /* 0x000fe200078e0a08 */
[----:B------:R-:W-:-:S02]  /*2320*/  IABS R63, R58 ;  /* 0x0000003a003f7213 */ /* 0x000fc40000000000 */
[----:B------:R-:W-:Y:S01]  /*2330*/  ISETP.GT.U32.AND P4, PT, R8, R59, PT ;  /* 0x0000003b0800720c */ /* 0x000fe20003f84070 */
[----:B------:R-:W-:Y:S01]  /*2340*/  @!P6 IMAD.MOV R51, RZ, RZ, -R51 ;  /* 0x000000ffff33e224 */ /* 0x000fe200078e0a33 */
[----:B------:R-:W-:Y:S01]  /*2350*/  ISETP.GE.AND P6, PT, R50, RZ, PT ;  /* 0x000000ff3200720c */ /* 0x000fe20003fc6270 */
[----:B------:R-:W-:Y:S01]  /*2360*/  IMAD.HI.U32 R44, R11, R63, RZ ;  /* 0x0000003f0b2c7227 */ /* 0x000fe200078e00ff */
[----:B------:R-:W-:-:S03]  /*2370*/  LOP3.LUT R50, R13, 0x24, RZ, 0xfc, !PT ;  /* 0x000000240d327812 */ /* 0x000fc600078efcff */
[----:B------:R-:W-:Y:S01]  /*2380*/  @!P0 IMAD.IADD R45, R45, 0x1, -R8 ;  /* 0x000000012d2d8824 */ /* 0x000fe200078e0a08 */
[----:B------:R-:W-:Y:S01]  /*2390*/  ISETP.GE.AND P0, PT, R60, RZ, PT ;  /* 0x000000ff3c00720c */ /* 0x000fe20003f06270 */
[----:B------:R-:W-:Y:S01]  /*23a0*/  IMAD.MOV R46, RZ, RZ, -R44 ;  /* 0x000000ffff2e7224 */ /* 0x000fe200078e0a2c */
[----:B------:R-:W-:Y:S01]  /*23b0*/  LOP3.LUT R60, R13, 0x28, RZ, 0xfc, !PT ;  /* 0x000000280d3c7812 */ /* 0x000fe200078efcff */
[--C-:B------:R-:W-:Y:S01]  /*23c0*/  @!P5 IMAD.IADD R53, R53, 0x1, -R8.reuse ;  /* 0x000000013535d824 */ /* 0x100fe200078e0a08 */
[----:B------:R-:W-:Y:S01]  /*23d0*/  IABS R65, R50 ;  /* 0x0000003200417213 */ /* 0x000fe20000000000 */
[C---:B------:R-:W-:Y:S01]  /*23e0*/  IMAD R63, R8.reuse, R46, R63 ;  /* 0x0000002e083f7224 */ /* 0x040fe200078e023f */
[----:B------:R-:W-:Y:S01]  /*23f0*/  IABS R173, R60 ;  /* 0x0000003c00ad7213 */ /* 0x000fe20000000000 */
[----:B------:R-:W-:Y:S01]  /*2400*/  @!P4 IMAD.IADD R59, R59, 0x1, -R8 ;  /* 0x000000013b3bc824 */ /* 0x000fe200078e0a08 */
[----:B------:R-:W-:Y:S01]  /*2410*/  ISETP.GT.U32.AND P4, PT, R8, R53, PT ;  /* 0x000000350800720c */ /* 0x000fe20003f84070 */
[----:B------:R-:W-:-:S04]  /*2420*/  IMAD.HI.U32 R44, R11, R65, RZ ;  /* 0x000000410b2c7227 */ /* 0x000fc800078e00ff */
[----:B------:R-:W-:Y:S01]  /*2430*/  @!P6 IMAD.MOV R55, RZ, RZ, -R55 ;  /* 0x000000ffff37e224 */ /* 0x000fe200078e0a37 */
[----:B------:R-:W-:Y:S01]  /*2440*/  ISETP.GT.U32.AND P6, PT, R8, R63, PT ;  /* 0x0000003f0800720c */ /* 0x000fe20003fc4070 */
[----:B------:R-:W-:Y:S01]  /*2450*/  IMAD.HI.U32 R46, R11, R173, RZ ;  /* 0x000000ad0b2e7227 */ /* 0x000fe200078e00ff */
[----:B------:R-:W-:-:S03]  /*2460*/  ISETP.GE.AND P5, PT, R56, RZ, PT ;  /* 0x000000ff3800720c */ /* 0x000fc60003fa6270 */
[----:B------:R-:W-:Y:S02]  /*2470*/  IMAD.MOV R48, RZ, RZ, -R44 ;  /* 0x000000ffff307224 */ /* 0x000fe400078e0a2c */
[----:B------:R-:W-:Y:S02]  /*2480*/  IMAD.MOV R46, RZ, RZ, -R46 ;  /* 0x000000ffff2e7224 */ /* 0x000fe400078e0a2e */
[C---:B------:R-:W-:Y:S02]  /*2490*/  IMAD R65, R8.reuse, R48, R65 ;  /* 0x0000003008417224 */ /* 0x040fe400078e0241 */
[C---:B------:R-:W-:Y:S02]  /*24a0*/  IMAD R173, R8.reuse, R46, R173 ;  /* 0x0000002e08ad7224 */ /* 0x040fe400078e02ad */
[--C-:B------:R-:W-:Y:S01]  /*24b0*/  @!P4 IMAD.IADD R53, R53, 0x1, -R8.reuse ;  /* 0x000000013535c824 */ /* 0x100fe200078e0a08 */
[C---:B------:R-:W-:Y:S01]  /*24c0*/  ISETP.GT.U32.AND P4, PT, R8.reuse, R65, PT ;  /* 0x000000410800720c */ /* 0x040fe20003f84070 */
[----:B------:R-:W-:Y:S01]  /*24d0*/  @!P0 IMAD.MOV R45, RZ, RZ, -R45 ;  /* 0x000000ffff2d8224 */ /* 0x000fe200078e0a2d */
[C---:B------:R-:W-:Y:S01]  /*24e0*/  ISETP.GT.U32.AND P0, PT, R8.reuse, R59, PT ;  /* 0x0000003b0800720c */ /* 0x040fe20003f04070 */
[----:B------:R-:W-:Y:S01]  /*24f0*/  @!P6 IMAD.IADD R63, R63, 0x1, -R8 ;  /* 0x000000013f3fe824 */ /* 0x000fe200078e0a08 */
[----:B------:R-:W-:Y:S01]  /*2500*/  ISETP.GT.U32.AND P6, PT, R8, R173, PT ;  /* 0x000000ad0800720c */ /* 0x000fe20003fc4070 */
[----:B------:R-:W-:Y:S01]  /*2510*/  @!P5 IMAD.MOV R49, RZ, RZ, -R49 ;  /* 0x000000ffff31d224 */ /* 0x000fe200078e0a31 */
[----:B------:R-:W-:-:S02]  /*2520*/  ISETP.GE.AND P5, PT, R52, RZ, PT ;  /* 0x000000ff3400720c */ /* 0x000fc40003fa6270 */
[C---:B------:R-:W-:Y:S02]  /*2530*/  LOP3.LUT R62, R13.reuse, 0x2c, RZ, 0xfc, !PT ;  /* 0x0000002c0d3e7812 */ /* 0x040fe400078efcff */
[----:B------:R-:W-:Y:S02]  /*2540*/  LOP3.LUT R48, R13, 0x30, RZ, 0xfc, !PT ;  /* 0x000000300d307812 */ /* 0x000fe400078efcff */
[----:B------:R-:W-:Y:S01]  /*2550*/  IABS R175, R62 ;  /* 0x0000003e00af7213 */ /* 0x000fe20000000000 */
[--C-:B------:R-:W-:Y:S01]  /*2560*/  @!P4 IMAD.IADD R65, R65, 0x1, -R8.reuse ;  /* 0x000000014141c824 */ /* 0x100fe200078e0a08 */
[----:B------:R-:W-:Y:S01]  /*2570*/  IABS R177, R48 ;  /* 0x0000003000b17213 */ /* 0x000fe20000000000 */
[--C-:B------:R-:W-:Y:S01]  /*2580*/  @!P0 IMAD.IADD R59, R59, 0x1, -R8.reuse ;  /* 0x000000013b3b8824 */ /* 0x100fe200078e0a08 */
[----:B------:R-:W-:Y:S01]  /*2590*/  ISETP.GE.AND P0, PT, R54, RZ, PT ;  /* 0x000000ff3600720c */ /* 0x000fe20003f06270 */
[----:B------:R-:W-:Y:S01]  /*25a0*/  @!P6 IMAD.IADD R173, R173, 0x1, -R8 ;  /* 0x00000001adade824 */ /* 0x000fe200078e0a08 */
[----:B------:R-:W-:Y:S01]  /*25b0*/  ISETP.GT.U32.AND P6, PT, R8, R65, PT ;  /* 0x000000410800720c */ /* 0x000fe20003fc4070 */
[----:B------:R-:W-:-:S02]  /*25c0*/  VIADD R46, R12, 0x3c ;  /* 0x0000003c0c2e7836 */ /* 0x000fc40000000000 */
[----:B------:R-:W-:-:S04]  /*25d0*/  IMAD.HI.U32 R44, R11, R175, RZ ;  /* 0x000000af0b2c7227 */ /* 0x000fc800078e00ff */
[----:B------:R-:W-:-:S04]  /*25e0*/  IMAD.HI.U32 R12, R11, R177, RZ ;  /* 0x000000b10b0c7227 */ /* 0x000fc800078e00ff */
[----:B------:R-:W-:Y:S01]  /*25f0*/  @!P5 IMAD.MOV R53, RZ, RZ, -R53 ;  /* 0x000000ffff35d224 */ /* 0x000fe200078e0a35 */
[C---:B------:R-:W-:Y:S01]  /*2600*/  ISETP.GT.U32.AND P5, PT, R8.reuse, R173, PT ;  /* 0x000000ad0800720c */ /* 0x040fe20003fa4070 */
[----:B------:R-:W-:Y:S02]  /*2610*/  IMAD.MOV R44, RZ, RZ, -R44 ;  /* 0x000000ffff2c7224 */ /* 0x000fe400078e0a2c */
[----:B------:R-:W-:Y:S01]  /*2620*/  IMAD.MOV R12, RZ, RZ, -R12 ;  /* 0x000000ffff0c7224 */ /* 0x000fe200078e0a0c */
[C---:B------:R-:W-:Y:S01]  /*2630*/  ISETP.GT.U32.AND P4, PT, R8.reuse, R63, PT ;  /* 0x0000003f0800720c */ /* 0x040fe20003f84070 */
[C---:B------:R-:W-:Y:S02]  /*2640*/  IMAD R175, R8.reuse, R44, R175 ;  /* 0x0000002c08af7224 */ /* 0x040fe400078e02af */
[C---:B------:R-:W-:Y:S02]  /*2650*/  IMAD R177, R8.reuse, R12, R177 ;  /* 0x0000000c08b17224 */ /* 0x040fe400078e02b1 */
[----:B------:R-:W-:Y:S01]  /*2660*/  @!P0 IMAD.MOV R59, RZ, RZ, -R59 ;  /* 0x000000ffff3b8224 */ /* 0x000fe200078e0a3b */
[C---:B------:R-:W-:Y:S01]  /*2670*/  ISETP.GT.U32.AND P0, PT, R8.reuse, R175, PT ;  /* 0x000000af0800720c */ /* 0x040fe20003f04070 */
[--C-:B------:R-:W-:Y:S01]  /*2680*/  @!P6 IMAD.IADD R65, R65, 0x1, -R8.reuse ;  /* 0x000000014141e824 */ /* 0x100fe200078e0a08 */
[----:B------:R-:W-:Y:S01]  /*2690*/  ISETP.GT.U32.AND P6, PT, R8, R177, PT ;  /* 0x000000b10800720c */ /* 0x000fe20003fc4070 */
[----:B------:R-:W-:Y:S01]  /*26a0*/  @!P5 IMAD.IADD R173, R173, 0x1, -R8 ;  /* 0x00000001adadd824 */ /* 0x000fe200078e0a08 */
[----:B------:R-:W-:-:S02]  /*26b0*/  LOP3.LUT R52, R13, 0x34, RZ, 0xfc, !PT ;  /* 0x000000340d347812 */ /* 0x000fc400078efcff */
[----:B------:R-:W-:Y:S02]  /*26c0*/  ISETP.GE.AND P5, PT, R50, RZ, PT ;  /* 0x000000ff3200720c */ /* 0x000fe40003fa6270 */
[----:B------:R-:W-:Y:S01]  /*26d0*/  LOP3.LUT R44, R13, 0x38, RZ, 0xfc, !PT ;  /* 0x000000380d2c7812 */ /* 0x000fe200078efcff */
[----:B------:R-:W-:Y:S01]  /*26e0*/  @!P4 IMAD.IADD R63, R63, 0x1, -R8 ;  /* 0x000000013f3fc824 */ /* 0x000fe200078e0a08 */
[----:B------:R-:W-:Y:S02]  /*26f0*/  IABS R179, R52 ;  /* 0x0000003400b37213 */ /* 0x000fe40000000000 */
[----:B------:R-:W-:Y:S02]  /*2700*/  IABS R181, R44 ;  /* 0x0000002c00b57213 */ /* 0x000fe40000000000 */
[----:B------:R-:W-:Y:S01]  /*2710*/  ISETP.GE.AND P4, PT, R58, RZ, PT ;  /* 0x000000ff3a00720c */ /* 0x000fe20003f86270 */
[----:B------:R-:W-:Y:S01]  /*2720*/  IMAD.HI.U32 R12, R11, R179, RZ ;  /* 0x000000b30b0c7227 */ /* 0x000fe200078e00ff */
[----:B------:R-:W-:-:S03]  /*2730*/  IABS R183, R46 ;  /* 0x0000002e00b77213 */ /* 0x000fc60000000000 */
[--C-:B------:R-:W-:Y:S01]  /*2740*/  @!P0 IMAD.IADD R175, R175, 0x1, -R8.reuse ;  /* 0x00000001afaf8824 */ /* 0x100fe200078e0a08 */
[----:B------:R-:W-:Y:S01]  /*2750*/  ISETP.GE.AND P0, PT, R60, RZ, PT ;  /* 0x000000ff3c00720c */ /* 0x000fe20003f06270 */
[----:B------:R-:W-:Y:S02]  /*2760*/  @!P6 IMAD.IADD R177, R177, 0x1, -R8 ;  /* 0x00000001b1b1e824 */ /* 0x000fe400078e0a08 */
[----:B------:R-:W-:-:S04]  /*2770*/  IMAD.HI.U32 R13, R11, R181, RZ ;  /* 0x000000b50b0d7227 */ /* 0x000fc800078e00ff */
[----:B------:R-:W-:Y:S02]  /*2780*/  IMAD.MOV R12, RZ, RZ, -R12 ;  /* 0x000000ffff0c7224 */ /* 0x000fe400078e0a0c */
[----:B------:R-:W-:Y:S01]  /*2790*/  @!P5 IMAD.MOV R65, RZ, RZ, -R65 ;  /* 0x000000ffff41d224 */ /* 0x000fe200078e0a41 */
[----:B------:R-:W-:Y:S01]  /*27a0*/  ISETP.GT.U32.AND P5, PT, R8, R177, PT ;  /* 0x000000b10800720c */ /* 0x000fe20003fa4070 */
[----:B------:R-:W-:-:S04]  /*27b0*/  IMAD.HI.U32 R11, R11, R183, RZ ;  /* 0x000000b70b0b7227 */ /* 0x000fc800078e00ff */
[----:B------:R-:W-:Y:S02]  /*27c0*/  IMAD.MOV R13, RZ, RZ, -R13 ;  /* 0x000000ffff0d7224 */ /* 0x000fe400078e0a0d */
[C---:B------:R-:W-:Y:S02]  /*27d0*/  IMAD R179, R8.reuse, R12, R179 ;  /* 0x0000000c08b37224 */ /* 0x040fe400078e02b3 */
[----:B------:R-:W-:Y:S02]  /*27e0*/  IMAD.MOV R12, RZ, RZ, -R11 ;  /* 0x000000ffff0c7224 */ /* 0x000fe400078e0a0b */
[C---:B------:R-:W-:Y:S02]  /*27f0*/  IMAD R181, R8.reuse, R13, R181 ;  /* 0x0000000d08b57224 */ /* 0x040fe400078e02b5 */
[----:B------:R-:W-:Y:S01]  /*2800*/  @!P4 IMAD.MOV R63, RZ, RZ, -R63 ;  /* 0x000000ffff3fc224 */ /* 0x000fe200078e0a3f */
[C---:B------:R-:W-:Y:S01]  /*2810*/  ISETP.GT.U32.AND P4, PT, R8.reuse, R175, PT ;  /* 0x000000af0800720c */ /* 0x040fe20003f84070 */
[----:B------:R-:W-:Y:S01]  /*2820*/  IMAD.MOV.U32 R11, RZ, RZ, R173 ;  /* 0x000000ffff0b7224 */ /* 0x000fe200078e00ad */
[----:B------:R-:W-:-:S03]  /*2830*/  ISETP.GT.U32.AND P6, PT, R8, R179, PT ;  /* 0x000000b30800720c */ /* 0x000fc60003fc4070 */
[----:B------:R-:W-:Y:S01]  /*2840*/  @!P0 IMAD.MOV R11, RZ, RZ, -R11 ;  /* 0x000000ffff0b8224 */ /* 0x000fe200078e0a0b */
[----:B------:R-:W-:Y:S01]  /*2850*/  ISETP.GT.U32.AND P0, PT, R8, R181, PT ;  /* 0x000000b50800720c */ /* 0x000fe20003f04070 */
[----:B------:R-:W-:Y:S01]  /*2860*/  @!P5 IMAD.IADD R177, R177, 0x1, -R8 ;  /* 0x00000001b1b1d824 */ /* 0x000fe200078e0a08 */
[----:B------:R-:W-:Y:S01]  /*2870*/  ISETP.GE.AND P5, PT, R62, RZ, PT ;  /* 0x000000ff3e00720c */ /* 0x000fe20003fa6270 */
[----:B------:R-:W-:-:S04]  /*2880*/  IMAD R183, R8, R12, R183 ;  /* 0x0000000c08b77224 */ /* 0x000fc800078e02b7 */
[--C-:B------:R-:W-:Y:S01]  /*2890*/  @!P4 IMAD.IADD R175, R175, 0x1, -R8.reuse ;  /* 0x00000001afafc824 */ /* 0x100fe200078e0a08 */
[----:B------:R-:W-:Y:S01]  /*28a0*/  ISETP.GT.U32.AND P4, PT, R8, R183, PT ;  /* 0x000000b70800720c */ /* 0x000fe20003f84070 */
[--C-:B------:R-:W-:Y:S02]  /*28b0*/  @!P6 IMAD.IADD R179, R179, 0x1, -R8.reuse ;  /* 0x00000001b3b3e824 */ /* 0x100fe400078e0a08 */
[----:B------:R-:W-:Y:S02]  /*28c0*/  IMAD.MOV.U32 R13, RZ, RZ, R175 ;  /* 0x000000ffff0d7224 */ /* 0x000fe400078e00af */
[----:B------:R-:W-:Y:S01]  /*28d0*/  @!P0 IMAD.IADD R181, R181, 0x1, -R8 ;  /* 0x00000001b5b58824 */ /* 0x000fe200078e0a08 */
[----:B------:R-:W-:Y:S01]  /*28e0*/  ISETP.GE.AND P6, PT, R48, RZ, PT ;  /* 0x000000ff3000720c */ /* 0x000fe20003fc6270 */
[----:B------:R-:W-:Y:S01]  /*28f0*/  @!P5 IMAD.MOV R13, RZ, RZ, -R13 ;  /* 0x000000ffff0dd224 */ /* 0x000fe200078e0a0d */
[C---:B------:R-:W-:Y:S02]  /*2900*/  ISETP.GT.U32.AND P0, PT, R8.reuse, R179, PT ;  /* 0x000000b30800720c */ /* 0x040fe40003f04070 */
[----:B------:R-:W-:-:S03]  /*2910*/  ISETP.GT.U32.AND P5, PT, R8, R181, PT ;  /* 0x000000b50800720c */ /* 0x000fc60003fa4070 */
[----:B------:R-:W-:-:S05]  /*2920*/  @!P4 IMAD.IADD R183, R183, 0x1, -R8 ;  /* 0x00000001b7b7c824 */ /* 0x000fca00078e0a08 */
[----:B------:R-:W-:Y:S01]  /*2930*/  ISETP.GT.U32.AND P4, PT, R8, R183, PT ;  /* 0x000000b70800720c */ /* 0x000fe20003f84070 */
[----:B------:R-:W-:Y:S01]  /*2940*/  @!P6 IMAD.MOV R177, RZ, RZ, -R177 ;  /* 0x000000ffffb1e224 */ /* 0x000fe200078e0ab1 */
[----:B------:R-:W-:Y:S01]  /*2950*/  ISETP.GE.AND P6, PT, R52, RZ, PT ;  /* 0x000000ff3400720c */ /* 0x000fe20003fc6270 */
[--C-:B------:R-:W-:Y:S01]  /*2960*/  @!P0 IMAD.IADD R179, R179, 0x1, -R8.reuse ;  /* 0x00000001b3b38824 */ /* 0x100fe200078e0a08 */
[----:B------:R-:W-:Y:S01]  /*2970*/  ISETP.GE.AND P0, PT, R44, RZ, PT ;  /* 0x000000ff2c00720c */ /* 0x000fe20003f06270 */
[----:B------:R-:W-:Y:S01]  /*2980*/  @!P5 IMAD.IADD R181, R181, 0x1, -R8 ;  /* 0x00000001b5b5d824 */ /* 0x000fe200078e0a08 */
[----:B------:R-:W-:Y:S01]  /*2990*/  ISETP.GE.AND P5, PT, R46, RZ, PT ;  /* 0x000000ff2e00720c */ /* 0x000fe20003fa6270 */
[----:B------:R-:W-:Y:S01]  /*29a0*/  IMAD R173, R4, 0x1d, RZ ;  /* 0x0000001d04ad7824 */ /* 0x000fe200078e02ff */
[----:B------:R-:W-:-:S05]  /*29b0*/  SHF.R.U32.HI R12, RZ, 0x2, R10 ;  /* 0x00000002ff0c7819 */ /* 0x000fca000001160a */
[----:B------:R-:W-:Y:S01]  /*29c0*/  @!P4 IMAD.IADD R183, R183, 0x1, -R8 ;  /* 0x00000001b7b7c824 */ /* 0x000fe200078e0a08 */
[----:B------:R-:W-:Y:S01]  /*29d0*/  LOP3.LUT R8, RZ, R57, RZ, 0x33, !PT ;  /* 0x00000039ff087212 */ /* 0x000fe200078e33ff */
[----:B------:R-:W-:Y:S01]  /*29e0*/  @!P6 IMAD.MOV R179, RZ, RZ, -R179 ;  /* 0x000000ffffb3e224 */ /* 0x000fe200078e0ab3 */
[----:B------:R-:W-:Y:S01]  /*29f0*/  ISETP.NE.AND P6, PT, R57, RZ, PT ;  /* 0x000000ff3900720c */ /* 0x000fe20003fc5270 */
[----:B------:R-:W-:Y:S01]  /*2a00*/  @!P0 IMAD.MOV R181, RZ, RZ, -R181 ;  /* 0x000000ffffb58224 */ /* 0x000fe200078e0ab5 */
[----:B------:R-:W-:Y:S01]  /*2a10*/  LOP3.LUT R70, R70, 0x1f, RZ, 0xc0, !PT ;  /* 0x0000001f46467812 */ /* 0x000fe200078ec0ff */
[----:B------:R-:W-:Y:S01]  /*2a20*/  @!P5 IMAD.MOV R183, RZ, RZ, -R183 ;  /* 0x000000ffffb7d224 */ /* 0x000fe200078e0ab7 */
[----:B------:R-:W-:Y:S02]  /*2a30*/  LOP3.LUT P4, RZ, R12, 0x1, RZ, 0xc0, !PT ;  /* 0x000000010cff7812 */ /* 0x000fe4000788c0ff */
[----:B------:R-:W-:Y:S01]  /*2a40*/  SEL R201, R8, R11, !P6 ;  /* 0x0000000b08c97207 */ /* 0x000fe20007000000 */
[----:B------:R-:W-:Y:S01]  /*2a50*/  VIADD R68, R9, 0x1f ;  /* 0x0000001f09447836 */ /* 0x000fe20000000000 */
[----:B------:R-:W-:-:S02]  /*2a60*/  SHF.R.S32.HI R175, RZ, 0x1f, R173 ;  /* 0x0000001fffaf7819 */ /* 0x000fc400000114ad */
[C---:B------:R-:W-:Y:S02]  /*2a70*/  SEL R47, R8.reuse, R47, !P6 ;  /* 0x0000002f082f7207 */ /* 0x040fe40007000000 */
[C---:B------:R-:W-:Y:S02]  /*2a80*/  SEL R199, R8.reuse, R61, !P6 ;  /* 0x0000003d08c77207 */ /* 0x040fe40007000000 */
[C---:B------:R-:W-:Y:S02]  /*2a90*/  SEL R51, R8.reuse, R51, !P6 ;  /* 0x0000003308337207 */ /* 0x040fe40007000000 */
[C---:B------:R-:W-:Y:S02]  /*2aa0*/  SEL R185, R8.reuse, R45, !P6 ;  /* 0x0000002d08b97207 */ /* 0x040fe40007000000 */
[C---:B------:R-:W-:Y:S02]  /*2ab0*/  SEL R187, R8.reuse, R55, !P6 ;  /* 0x0000003708bb7207 */ /* 0x040fe40007000000 */
[----:B------:R-:W-:-:S02]  /*2ac0*/  SEL R189, R8, R49, !P6 ;  /* 0x0000003108bd7207 */ /* 0x000fc40007000000 */
        /* <DEDUP_REMOVED lines=8> */
[----:B------:R-:W-:Y:S02]  /*2b50*/  IADD3 R12, P5, PT, R173, R6, RZ ;  /* 0x00000006ad0c7210 */ /* 0x000fe40007fbe0ff */
[----:B------:R-:W-:Y:S01]  /*2b60*/  SEL R11, R8, R183, !P6 ;  /* 0x000000b7080b7207 */ /* 0x000fe20007000000 */
[----:B------:R-:W-:Y:S01]  /*2b70*/  IMAD R8, R70, R5, RZ ;  /* 0x0000000546087224 */ /* 0x000fe200078e02ff */
[----:B------:R-:W-:Y:S01]  /*2b80*/  ISETP.GT.AND P0, PT, R68, 0x1f, PT ;  /* 0x0000001f4400780c */ /* 0x000fe20003f04270 */
[----:B------:R-:W-:Y:S02]  /*2b90*/  IMAD.X R13, R175, 0x1, R7, P5 ;  /* 0x00000001af0d7824 */ /* 0x000fe400028e0607 */
[----:B------:R-:W-:Y:S01]  /*2ba0*/  IMAD R177, R4, 0x1e, RZ ;  /* 0x0000001e04b17824 */ /* 0x000fe200078e02ff */
[----:B------:R-:W-:-:S02]  /*2bb0*/  IADD3 R100, P5, PT, R8, UR22, RZ ;  /* 0x0000001608647c10 */ /* 0x000fc4000ffbe0ff */
[----:B------:R-:W-:Y:S02]  /*2bc0*/  PRMT R44, RZ, 0x7610, R44 ;  /* 0x00007610ff2c7816 */ /* 0x000fe4000000002c */
[----:B------:R-:W-:Y:S02]  /*2bd0*/  ISETP.LT.AND P0, PT, R70, R9, P0 ;  /* 0x000000094600720c */ /* 0x000fe40000701270 */
[----:B------:R-:W-:Y:S01]  /*2be0*/  LEA.HI.X.SX32 R46, R8, UR23, 0x1, P5 ;  /* 0x00000017082e7c11 */ /* 0x000fe2000a8f0eff */
[----:B------:R-:W-:Y:S01]  /*2bf0*/  IMAD R181, R47, UR4, RZ ;  /* 0x000000042fb57c24 */ /* 0x000fe2000f8e02ff */
[----:B------:R-:W-:Y:S01]  /*2c00*/  SHF.R.U32.HI R9, RZ, 0x8, R10 ;  /* 0x00000008ff097819 */ /* 0x000fe2000001160a */
[----:B------:R-:W-:Y:S01]  /*2c10*/  IMAD R183, R51, UR4, RZ ;  /* 0x0000000433b77c24 */ /* 0x000fe2000f8e02ff */
[----:B------:R-:W-:Y:S01]  /*2c20*/  SHF.R.S32.HI R179, RZ, 0x1f, R177 ;  /* 0x0000001fffb37819 */ /* 0x000fe200000114b1 */
[----:B------:R-:W2:Y:S01]  /*2c30*/  @P4 LDG.E.U8 R44, desc[UR18][R12.64] ;  /* 0x000000120c2c4981 */ /* 0x000ea2000c1e1100 */
[----:B------:R-:W-:-:S02]  /*2c40*/  IADD3 R8, P5, PT, R177, R6, RZ ;  /* 0x00000006b1087210 */ /* 0x000fc40007fbe0ff */
[----:B------:R-:W-:Y:S01]  /*2c50*/  LOP3.LUT P4, RZ, R9, 0x1, RZ, 0xc0, !PT ;  /* 0x0000000109ff7812 */ /* 0x000fe2000788c0ff */
[----:B------:R-:W-:Y:S02]  /*2c60*/  IMAD R185, R185, UR4, RZ ;  /* 0x00000004b9b97c24 */ /* 0x000fe4000f8e02ff */
[----:B------:R-:W-:Y:S01]  /*2c70*/  IMAD.X R9, R179, 0x1, R7, P5 ;  /* 0x00000001b3097824 */ /* 0x000fe200028e0607 */
[-C--:B------:R-:W-:Y:S01]  /*2c80*/  IADD3 R72, P5, PT, R181, R100.reuse, RZ ;  /* 0x00000064b5487210 */ /* 0x080fe20007fbe0ff */
[----:B------:R-:W-:Y:S01]  /*2c90*/  IMAD R187, R187, UR4, RZ ;  /* 0x00000004bbbb7c24 */ /* 0x000fe2000f8e02ff */
[----:B------:R-:W-:Y:S01]  /*2ca0*/  IADD3 R74, P6, PT, R183, R100, RZ ;  /* 0x00000064b74a7210 */ /* 0x000fe20007fde0ff */
[----:B------:R-:W-:Y:S01]  /*2cb0*/  IMAD R189, R189, UR4, RZ ;  /* 0x00000004bdbd7c24 */ /* 0x000fe2000f8e02ff */
[----:B------:R-:W-:Y:S01]  /*2cc0*/  LEA.HI.X.SX32 R181, R181, R46, 0x1, P5 ;  /* 0x0000002eb5b57211 */ /* 0x000fe200028f0eff */
[----:B------:R-:W-:Y:S01]  /*2cd0*/  IMAD R191, R191, UR4, RZ ;  /* 0x00000004bfbf7c24 */ /* 0x000fe2000f8e02ff */
[----:B------:R-:W-:-:S02]  /*2ce0*/  IADD3 R76, P5, PT, R185, R100, RZ ;  /* 0x00000064b94c7210 */ /* 0x000fc40007fbe0ff */
[----:B------:R-:W-:Y:S02]  /*2cf0*/  LEA.HI.X.SX32 R183, R183, R46, 0x1, P6 ;  /* 0x0000002eb7b77211 */ /* 0x000fe400030f0eff */
[----:B------:R-:W-:Y:S01]  /*2d00*/  IADD3 R78, P6, PT, R187, R100, RZ ;  /* 0x00000064bb4e7210 */ /* 0x000fe20007fde0ff */
[----:B------:R-:W-:Y:S01]  /*2d10*/  IMAD R193, R193, UR4, RZ ;  /* 0x00000004c1c17c24 */ /* 0x000fe2000f8e02ff */
[----:B------:R-:W-:Y:S01]  /*2d20*/  LEA.HI.X.SX32 R185, R185, R46, 0x1, P5 ;  /* 0x0000002eb9b97211 */ /* 0x000fe200028f0eff */
[----:B------:R-:W-:Y:S01]  /*2d30*/  IMAD R199, R199, UR4, RZ ;  /* 0x00000004c7c77c24 */ /* 0x000fe2000f8e02ff */
[----:B------:R-:W-:Y:S02]  /*2d40*/  IADD3 R80, P5, PT, R189, R100, RZ ;  /* 0x00000064bd507210 */ /* 0x000fe40007fbe0ff */
[----:B------:R-:W-:Y:S02]  /*2d50*/  LEA.HI.X.SX32 R187, R187, R46, 0x1, P6 ;  /* 0x0000002ebbbb7211 */ /* 0x000fe400030f0eff */
        /* <DEDUP_REMOVED lines=24> */
[----:B------:R-:W-:-:S02]  /*2ee0*/  IADD3 R94, P6, PT, R207, R100, RZ ;  /* 0x00000064cf5e7210 */ /* 0x000fc40007fde0ff */
[----:B------:R-:W-:Y:S02]  /*2ef0*/  LEA.HI.X.SX32 R211, R211, R46, 0x1, P5 ;  /* 0x0000002ed3d37211 */ /* 0x000fe400028f0eff */
[----:B------:R-:W-:Y:S02]  /*2f00*/  IADD3 R98, P5, PT, R209, R100, RZ ;  /* 0x00000064d1627210 */ /* 0x000fe40007fbe0ff */
[----:B------:R-:W-:Y:S02]  /*2f10*/  LEA.HI.X.SX32 R207, R207, R46, 0x1, P6 ;  /* 0x0000002ecfcf7211 */ /* 0x000fe400030f0eff */
[----:B------:R-:W-:Y:S02]  /*2f20*/  SHF.R.U32.HI R10, RZ, 0x1, R10 ;  /* 0x00000001ff0a7819 */ /* 0x000fe4000001160a */
[----:B------:R-:W-:Y:S02]  /*2f30*/  IADD3 R100, P6, PT, R11, R100, RZ ;  /* 0x000000640b647210 */ /* 0x000fe40007fde0ff */
[----:B------:R-:W-:-:S02]  /*2f40*/  LEA.HI.X.SX32 R209, R209, R46, 0x1, P5 ;  /* 0x0000002ed1d17211 */ /* 0x000fc400028f0eff */
[----:B------:R-:W-:Y:S02]  /*2f50*/  PRMT R48, RZ, 0x7610, R48 ;  /* 0x00007610ff307816 */ /* 0x000fe40000000030 */
[----:B------:R-:W-:Y:S01]  /*2f60*/  LOP3.LUT P5, RZ, R10, 0x1, RZ, 0xc0, !PT ;  /* 0x000000010aff7812 */ /* 0x000fe200078ac0ff */
[----:B------:R-:W-:Y:S01]  /*2f70*/  @P0 IMAD.MOV.U32 R10, RZ, RZ, R72 ;  /* 0x000000ffff0a0224 */ /* 0x000fe200078e0048 */
[----:B------:R-:W-:Y:S01]  /*2f80*/  LEA.HI.X.SX32 R205, R11, R46, 0x1, P6 ;  /* 0x0000002e0bcd7211 */ /* 0x000fe200030f0eff */
[----:B------:R-:W-:Y:S01]  /*2f90*/  @P0 IMAD.MOV.U32 R11, RZ, RZ, R181 ;  /* 0x000000ffff0b0224 */ /* 0x000fe200078e00b5 */
[----:B------:R-:W-:-:S04]  /*2fa0*/  PRMT R50, RZ, 0x7610, R50 ;  /* 0x00007610ff327816 */ /* 0x000fc80000000032 */
[----:B------:R0:W5:Y:S01]  /*2fb0*/  @P0 LDG.E.U8 R48, desc[UR18][R10.64] ;  /* 0x000000120a300981 */ /* 0x000162000c1e1100 */
[----:B------:R-:W-:Y:S01]  /*2fc0*/  PRMT R52, RZ, 0x7610, R52 ;  /* 0x00007610ff347816 */ /* 0x000fe20000000034 */
[----:B0-----:R-:W-:Y:S02]  /*2fd0*/  @P0 IMAD.MOV.U32 R10, RZ, RZ, R76 ;  /* 0x000000ffff0a0224 */ /* 0x001fe400078e004c */
[----:B------:R-:W-:-:S05]  /*2fe0*/  @P0 IMAD.MOV.U32 R11, RZ, RZ, R185 ;  /* 0x000000ffff0b0224 */ /* 0x000fca00078e00b9 */
        /* <DEDUP_REMOVED lines=9> */
[----:B------:R-:W-:Y:S02]  /*3080*/  PRMT R58, RZ, 0x7610, R58 ;  /* 0x00007610ff3a7816 */ /* 0x000fe4000000003a */
[----:B------:R-:W-:Y:S01]  /*3090*/  PRMT R46, RZ, 0x7610, R46 ;  /* 0x00007610ff2e7816 */ /* 0x000fe2000000002e */
[C---:B------:R-:W-:Y:S02]  /*30a0*/  IMAD R213, R4.reuse, 0x17, RZ ;  /* 0x0000001704d57824 */ /* 0x040fe400078e02ff */
[----:B------:R-:W-:-:S03]  /*30b0*/  IMAD R215, R4, 0x1f, RZ ;  /* 0x0000001f04d77824 */ /* 0x000fc600078e02ff */
[----:B------:R-:W5:Y:S01]  /*30c0*/  @P5 LDG.E.U8 R46, desc[UR18][R8.64] ;  /* 0x00000012082e5981 */ /* 0x000f62000c1e1100 */
[----:B0-----:R-:W-:Y:S02]  /*30d0*/  @P0 IMAD.MOV.U32 R10, RZ, RZ, R88 ;  /* 0x000000ffff0a0224 */ /* 0x001fe400078e0058 */
[----:B------:R-:W-:-:S05]  /*30e0*/  @P0 IMAD.MOV.U32 R11, RZ, RZ, R203 ;  /* 0x000000ffff0b0224 */ /* 0x000fca00078e00cb */
[----:B------:R0:W5:Y:S01]  /*30f0*/  @P0 LDG.E.U8 R56, desc[UR18][R10.64] ;  /* 0x000000120a380981 */ /* 0x000162000c1e1100 */
[----:B------:R-:W-:Y:S01]  /*3100*/  SHF.R.S32.HI R217, RZ, 0x1f, R213 ;  /* 0x0000001fffd97819 */ /* 0x000fe200000114d5 */
[----:B0-----:R-:W-:Y:S02]  /*3110*/  @P0 IMAD.MOV.U32 R10, RZ, RZ, R90 ;  /* 0x000000ffff0a0224 */ /* 0x001fe400078e005a */
[----:B------:R-:W-:-:S05]  /*3120*/  @P0 IMAD.MOV.U32 R11, RZ, RZ, R201 ;  /* 0x000000ffff0b0224 */ /* 0x000fca00078e00c9 */
[----:B------:R0:W5:Y:S01]  /*3130*/  @P0 LDG.E.U8 R58, desc[UR18][R10.64] ;  /* 0x000000120a3a0981 */ /* 0x000162000c1e1100 */
[----:B------:R-:W-:Y:S02]  /*3140*/  SHF.R.S32.HI R219, RZ, 0x1f, R215 ;  /* 0x0000001fffdb7819 */ /* 0x000fe400000114d7 */
[----:B0-----:R-:W-:-:S05]  /*3150*/  IADD3 R10, P5, PT, R213, R6, RZ ;  /* 0x00000006d50a7210 */ /* 0x001fca0007fbe0ff */
[----:B------:R-:W-:Y:S01]  /*3160*/  IMAD.X R11, R217, 0x1, R7, P5 ;  /* 0x00000001d90b7824 */ /* 0x000fe200028e0607 */
[----:B------:R-:W-:Y:S02]  /*3170*/  IADD3 R6, P5, PT, R215, R6, RZ ;  /* 0x00000006d7067210 */ /* 0x000fe40007fbe0ff */
[----:B------:R-:W-:-:S03]  /*3180*/  PRMT R45, RZ, 0x7610, R45 ;  /* 0x00007610ff2d7816 */ /* 0x000fc6000000002d */
[----:B------:R-:W-:Y:S01]  /*3190*/  IMAD.X R7, R219, 0x1, R7, P5 ;  /* 0x00000001db077824 */ /* 0x000fe200028e0607 */
[----:B------:R-:W-:-:S04]  /*31a0*/  PRMT R51, RZ, 0x7610, R51 ;  /* 0x00007610ff337816 */ /* 0x000fc80000000033 */
[----:B------:R0:W5:Y:S01]  /*31b0*/  @!P2 LDG.E.U8 R45, desc[UR18][R6.64] ;  /* 0x00000012062da981 */ /* 0x000162000c1e1100 */
[----:B------:R-:W-:Y:S01]  /*31c0*/  PRMT R60, RZ, 0x7610, R60 ;  /* 0x00007610ff3c7816 */ /* 0x000fe2000000003c */
[----:B------:R-:W-:Y:S01]  /*31d0*/  @P0 IMAD.MOV.U32 R12, RZ, RZ, R92 ;  /* 0x000000ffff0c0224 */ /* 0x000fe200078e005c */
[----:B------:R-:W-:Y:S01]  /*31e0*/  PRMT R47, RZ, 0x7610, R47 ;  /* 0x00007610ff2f7816 */ /* 0x000fe2000000002f */
[----:B------:R-:W-:Y:S01]  /*31f0*/  @P0 IMAD.MOV.U32 R13, RZ, RZ, R211 ;  /* 0x000000ffff0d0224 */ /* 0x000fe200078e00d3 */
[----:B------:R-:W-:Y:S01]  /*3200*/  PRMT R53, RZ, 0x7610, R53 ;  /* 0x00007610ff357816 */ /* 0x000fe20000000035 */
[----:B------:R-:W-:Y:S02]  /*3210*/  @P0 IMAD.MOV.U32 R8, RZ, RZ, R74 ;  /* 0x000000ffff080224 */ /* 0x000fe400078e004a */
[----:B------:R-:W-:Y:S01]  /*3220*/  @P0 IMAD.MOV.U32 R9, RZ, RZ, R183 ;  /* 0x000000ffff090224 */ /* 0x000fe200078e00b7 */
[----:B------:R-:W-:Y:S01]  /*3230*/  PRMT R62, RZ, 0x7610, R62 ;  /* 0x00007610ff3e7816 */ /* 0x000fe2000000003e */
[----:B0-----:R-:W-:Y:S01]  /*3240*/  @P0 IMAD.MOV.U32 R6, RZ, RZ, R82 ;  /* 0x000000ffff060224 */ /* 0x001fe200078e0052 */
[----:B------:R0:W5:Y:S01]  /*3250*/  @P0 LDG.E.U8 R60, desc[UR18][R12.64] ;  /* 0x000000120c3c0981 */ /* 0x000162000c1e1100 */
[----:B------:R-:W-:Y:S01]  /*3260*/  @P0 IMAD.MOV.U32 R7, RZ, RZ, R191 ;  /* 0x000000ffff070224 */ /* 0x000fe200078e00bf */
[----:B------:R-:W-:-:S02]  /*3270*/  PRMT R49, RZ, 0x7610, R49 ;  /* 0x00007610ff317816 */ /* 0x000fc40000000031 */
[----:B------:R1:W5:Y:S04]  /*3280*/  @P0 LDG.E.U8 R47, desc[UR18][R8.64] ;  /* 0x00000012082f0981 */ /* 0x000368000c1e1100 */
[----:B------:R3:W5:Y:S01]  /*3290*/  @P0 LDG.E.U8 R51, desc[UR18][R6.64] ;  /* 0x0000001206330981 */ /* 0x000762000c1e1100 */
[----:B------:R-:W-:Y:S01]  /*32a0*/  PRMT R55, RZ, 0x7610, R55 ;  /* 0x00007610ff377816 */ /* 0x000fe20000000037 */
[----:B0-----:R-:W-:Y:S02]  /*32b0*/  @P0 IMAD.MOV.U32 R12, RZ, RZ, R98 ;  /* 0x000000ffff0c0224 */ /* 0x001fe400078e0062 */
[----:B------:R-:W-:Y:S02]  /*32c0*/  @P0 IMAD.MOV.U32 R13, RZ, RZ, R209 ;  /* 0x000000ffff0d0224 */ /* 0x000fe400078e00d1 */
[----:B-1----:R-:W-:-:S02]  /*32d0*/  @P0 IMAD.MOV.U32 R8, RZ, RZ, R78 ;  /* 0x000000ffff080224 */ /* 0x002fc400078e004e */
[----:B------:R-:W-:Y:S01]  /*32e0*/  @P0 IMAD.MOV.U32 R9, RZ, RZ, R187 ;  /* 0x000000ffff090224 */ /* 0x000fe200078e00bb */
[----:B------:R0:W5:Y:S01]  /*32f0*/  @P0 LDG.E.U8 R62, desc[UR18][R12.64] ;  /* 0x000000120c3e0981 */ /* 0x000162000c1e1100 */
[----:B---3--:R-:W-:Y:S02]  /*3300*/  @P0 IMAD.MOV.U32 R6, RZ, RZ, R198 ;  /* 0x000000ffff060224 */ /* 0x008fe400078e00c6 */
[----:B------:R-:W-:Y:S01]  /*3310*/  @P0 IMAD.MOV.U32 R7, RZ, RZ, R199 ;  /* 0x000000ffff070224 */ /* 0x000fe200078e00c7 */
[----:B------:R1:W3:Y:S04]  /*3320*/  @P0 LDG.E.U8 R49, desc[UR18][R8.64] ;  /* 0x0000001208310981 */ /* 0x0002e8000c1e1100 */
[----:B------:R4:W3:Y:S01]  /*3330*/  @P0 LDG.E.U8 R53, desc[UR18][R6.64] ;  /* 0x0000001206350981 */ /* 0x0008e2000c1e1100 */
[----:B0-----:R-:W-:-:S02]  /*3340*/  PRMT R13, RZ, 0x7610, R13 ;  /* 0x00007610ff0d7816 */ /* 0x001fc4000000000d */
[----:B-1----:R-:W-:-:S04]  /*3350*/  PRMT R9, RZ, 0x7610, R9 ;  /* 0x00007610ff097816 */ /* 0x002fc80000000009 */
[----:B------:R0:W3:Y:S01]  /*3360*/  @P4 LDG.E.U8 R13, desc[UR18][R10.64] ;  /* 0x000000120a0d4981 */ /* 0x0000e2000c1e1100 */
[----:B----4-:R-:W-:Y:S02]  /*3370*/  @P0 IMAD.MOV.U32 R6, RZ, RZ, R86 ;  /* 0x000000ffff060224 */ /* 0x010fe400078e0056 */
[----:B------:R-:W-:-:S05]  /*3380*/  @P0 IMAD.MOV.U32 R7, RZ, RZ, R197 ;  /* 0x000000ffff070224 */ /* 0x000fca00078e00c5 */
[----:B------:R1:W4:Y:S01]  /*3390*/  @P0 LDG.E.U8 R55, desc[UR18][R6.64] ;  /* 0x0000001206370981 */ /* 0x000322000c1e1100 */
[----:B0-----:R-:W-:Y:S01]  /*33a0*/  PRMT R11, RZ, 0x7610, R11 ;  /* 0x00007610ff0b7816 */ /* 0x001fe2000000000b */
[----:B-1----:R-:W-:Y:S02]  /*33b0*/  @P0 IMAD.MOV.U32 R6, RZ, RZ, R96 ;  /* 0x000000ffff060224 */ /* 0x002fe400078e0060 */
[----:B------:R-:W-:-:S05]  /*33c0*/  @P0 IMAD.MOV.U32 R7, RZ, RZ, R195 ;  /* 0x000000ffff070224 */ /* 0x000fca00078e00c3 */
[----:B------:R0:W4:Y:S01]  /*33d0*/  @P0 LDG.E.U8 R9, desc[UR18][R6.64] ;  /* 0x0000001206090981 */ /* 0x000122000c1e1100 */
[----:B------:R-:W-:Y:S01]  /*33e0*/  PRMT R57, RZ, 0x7610, R57 ;  /* 0x00007610ff397816 */ /* 0x000fe20000000039 */
[----:B0-----:R-:W-:Y:S02]  /*33f0*/  @P0 IMAD.MOV.U32 R6, RZ, RZ, R94 ;  /* 0x000000ffff060224 */ /* 0x001fe400078e005e */
[----:B------:R-:W-:-:S05]  /*3400*/  @P0 IMAD.MOV.U32 R7, RZ, RZ, R207 ;  /* 0x000000ffff070224 */ /* 0x000fca00078e00cf */
[----:B------:R0:W4:Y:S02]  /*3410*/  @P0 LDG.E.U8 R11, desc[UR18][R6.64] ;  /* 0x00000012060b0981 */ /* 0x000124000c1e1100 */
[----:B0-----:R-:W-:Y:S02]  /*3420*/  @P0 IMAD.MOV.U32 R6, RZ, RZ, R100 ;  /* 0x000000ffff060224 */ /* 0x001fe400078e0064 */
[----:B------:R-:W-:-:S05]  /*3430*/  @P0 IMAD.MOV.U32 R7, RZ, RZ, R205 ;  /* 0x000000ffff070224 */ /* 0x000fca00078e00cd */
[----:B------:R-:W4:Y:S01]  /*3440*/  @P0 LDG.E.U8 R57, desc[UR18][R6.64] ;  /* 0x0000001206390981 */ /* 0x000f22000c1e1100 */
[----:B------:R-:W-:-:S04]  /*3450*/  @!UP0 UIADD3 UR4, UPT, UPT, -UR7, 0x100000, URZ ;  /* 0x0010000007048890 */ /* 0x000fc8000fffe1ff */
[----:B------:R-:W-:Y:S02]  /*3460*/  @!UP0 USHF.L.U32 UR5, UR4, 0xb, URZ ;  /* 0x0000000b04058899 */ /* 0x000fe400080006ff */
[----:B------:R-:W-:Y:S01]  /*3470*/  @!UP0 USHF.L.U32 UR4, UR4, 0x1, URZ ;  /* 0x0000000104048899 */ /* 0x000fe200080006ff */
[----:B------:R-:W-:Y:S01]  /*3480*/  VOTEU.ALL UP0, P3 ;  /* 0x0000000000ff7886 */ /* 0x000fe20001800000 */
[C---:B------:R-:W-:Y:S02]  /*3490*/  LOP3.LUT R102, R3.reuse, 0x10, RZ, 0x3c, !PT ;  /* 0x0000001003667812 */ /* 0x040fe400078e3cff */
[C---:B------:R-:W-:Y:S02]  /*34a0*/  LOP3.LUT R104, R3.reuse, 0x20, RZ, 0x3c, !PT ;  /* 0x0000002003687812 */ /* 0x040fe400078e3cff */
[C---:B------:R-:W-:Y:S02]  /*34b0*/  LOP3.LUT R106, R3.reuse, 0x30, RZ, 0x3c, !PT ;  /* 0x00000030036a7812 */ /* 0x040fe400078e3cff */
[----:B------:R-:W-:-:S02]  /*34c0*/  LOP3.LUT R108, R3, 0x40, RZ, 0x3c, !PT ;  /* 0x00000040036c7812 */ /* 0x000fc400078e3cff */
[C---:B------:R-:W-:Y:S02]  /*34d0*/  LOP3.LUT R221, R3.reuse, 0x50, RZ, 0x3c, !PT ;  /* 0x0000005003dd7812 */ /* 0x040fe400078e3cff */
[----:B------:R0:W1:Y:S01]  /*34e0*/  @!UP0 SYNCS.EXCH.64 URZ, [UR16+0x3008], UR4 ;  /* 0x0030080410ff85b2 */ /* 0x0000620008000100 */
[----:B------:R0:W-:Y:S01]  /*34f0*/  STS.U8 [R3+UR16], R18 ;  /* 0x0000001203007988 */ /* 0x0001e20008000010 */
[----:B------:R-:W-:-:S03]  /*3500*/  LOP3.LUT R223, R3, 0x60, RZ, 0x3c, !PT ;  /* 0x0000006003df7812 */ /* 0x000fc600078e3cff */
[----:B--2---:R0:W-:Y:S01]  /*3510*/  STS.U8 [R3+UR16+0x400], R24 ;  /* 0x0004001803007988 */ /* 0x0041e20008000010 */
[----:B------:R-:W-:-:S03]  /*3520*/  LOP3.LUT R110, R3, 0x70, RZ, 0x3c, !PT ;  /* 0x00000070036e7812 */ /* 0x000fc600078e3cff */
[----:B------:R0:W-:Y:S04]  /*3530*/  STS.U8 [R3+UR16+0x800], R26 ;  /* 0x0008001a03007988 */ /* 0x0001e80008000010 */
        /* <DEDUP_REMOVED lines=21> */
[----:B-----5:R0:W-:Y:S04]  /*3690*/  STS.U8 [R223+UR16+0x300], R22 ;  /* 0x00030016df007988 */ /* 0x0201e80008000010 */
[----:B------:R0:W-:Y:S04]  /*36a0*/  STS.U8 [R223+UR16+0x700], R30 ;  /* 0x0007001edf007988 */ /* 0x0001e80008000010 */
[----:B------:R0:W-:Y:S01]  /*36b0*/  STS.U8 [R223+UR16+0xb00], R39 ;  /* 0x000b0027df007988 */ /* 0x0001e20008000010 */
[----:B------:R-:W-:-:S04]  /*36c0*/  ISETP.NE.U32.AND P0, PT, RZ, UR8, PT ;  /* 0x00000008ff007c0c */ /* 0x000fc8000bf05070 */
[C---:B------:R-:W-:Y:S01]  /*36d0*/  ISETP.LT.OR P2, PT, R68.reuse, 0x20, P0 ;  /* 0x000000204400780c */ /* 0x040fe20000741670 */
[----:B------:R0:W-:Y:S04]  /*36e0*/  STS.U8 [R223+UR16+0xf00], R46 ;  /* 0x000f002edf007988 */ /* 0x0001e80008000010 */
[----:B------:R0:W-:Y:S04]  /*36f0*/  STS.U8 [R110+UR16+0x380], R23 ;  /* 0x000380176e007988 */ /* 0x0001e80008000010 */
[----:B------:R0:W-:Y:S01]  /*3700*/  STS.U8 [R110+UR16+0x780], R33 ;  /* 0x000780216e007988 */ /* 0x0001e20008000010 */
[----:B------:R-:W-:-:S03]  /*3710*/  ISETP.GE.AND P4, PT, R68, 0x40, PT ;  /* 0x000000404400780c */ /* 0x000fc60003f86270 */
[----:B------:R0:W-:Y:S04]  /*3720*/  STS.U8 [R110+UR16+0xf80], R45 ;  /* 0x000f802d6e007988 */ /* 0x0001e80008000010 */
[----:B---3--:R0:W-:Y:S04]  /*3730*/  STS.U8 [R110+UR16+0xb80], R13 ;  /* 0x000b800d6e007988 */ /* 0x0081e80008000010 */
        /* <DEDUP_REMOVED lines=12> */
[----:B----4-:R0:W-:Y:S04]  /*3800*/  STS.U8 [R102+UR16+0x2480], R55 ;  /* 0x0024803766007988 */ /* 0x0101e80008000010 */
[----:B------:R0:W-:Y:S04]  /*3810*/  STS.U8 [R102+UR16+0x2580], R9 ;  /* 0x0025800966007988 */ /* 0x0001e80008000010 */
[----:B------:R0:W-:Y:S04]  /*3820*/  STS.U8 [R102+UR16+0x2680], R11 ;  /* 0x0026800b66007988 */ /* 0x0001e80008000010 */
[----:B------:R0:W-:Y:S01]  /*3830*/  STS.U8 [R102+UR16+0x2780], R57 ;  /* 0x0027803966007988 */ /* 0x0001e20008000010 */
[----:B-1----:R1:W-:Y:S06]  /*3840*/  MEMBAR.ALL.CTA ;  /* 0x0000000000007992 */ /* 0x0023ec0000008000 */
[----:B-1----:R-:W1:Y:S02]  /*3850*/  FENCE.VIEW.ASYNC.S ;  /* 0x00000000000073c6 */ /* 0x002e640000000000 */
[----:B-1----:R-:W-:Y:S06]  /*3860*/  BAR.SYNC.DEFER_BLOCKING 0x0 ;  /* 0x0000000000007b1d */ /* 0x002fec0000010000 */
[----:B------:R-:W-:Y:S05]  /*3870*/  @P2 BRA `(.L_x_6) ;  /* 0x00000000003c2947 */ /* 0x000fea0003800000 */
[----:B0-----:R-:W-:Y:S02]  /*3880*/  UIADD3 UR4, UPT, UPT, UR16, 0x2000, URZ ;  /* 0x0000200010047890 */ /* 0x001fe4000fffe0ff */
[----:B------:R-:W-:Y:S02]  /*3890*/  USHF.R.U32.HI UR6, URZ, 0x4, UR16 ;  /* 0x00000004ff067899 */ /* 0x000fe40008011610 */
[----:B------:R-:W-:Y:S02]  /*38a0*/  USHF.R.U32.HI UR4, URZ, 0x4, UR4 ;  /* 0x00000004ff047899 */ /* 0x000fe40008011604 */
[----:B------:R-:W-:Y:S02]  /*38b0*/  USGXT.U32 UR6, UR6, 0xe ;  /* 0x0000000e0606789a */ /* 0x000fe40008000000 */
[----:B------:R-:W-:Y:S01]  /*38c0*/  USGXT.U32 UR8, UR4, 0xe ;  /* 0x0000000e0408789a */ /* 0x000fe20008000000 */
[----:B------:R-:W-:Y:S02]  /*38d0*/  UMOV UR5, URZ ;  /* 0x000000ff00057c82 */ /* 0x000fe40008000000 */
[----:B------:R-:W-:Y:S01]  /*38e0*/  UMOV UR4, UR10 ;  /* 0x0000000a00047c82 */ /* 0x000fe20008000000 */
[----:B------:R-:W-:Y:S01]  /*38f0*/  UMOV UR14, 0x0 ;  /* 0x00000000000e7882 */ /* 0x000fe20000000000 */
[----:B------:R-:W-:Y:S01]  /*3900*/  UMOV UR15, 0x8108010 ;  /* 0x08108010000f7882 */ /* 0x000fe20000000000 */
[----:B------:R-:W-:Y:S01]  /*3910*/  UMOV UR7, 0x40004040 ;  /* 0x4000404000077882 */ /* 0x000fe20000000000 */
[----:B------:R-:W-:Y:S01]  /*3920*/  UMOV UR9, 0xc0004010 ;  /* 0xc000401000097882 */ /* 0x000fe20000000000 */
[----:B------:R-:W-:Y:S01]  /*3930*/  UMOV UR4, UR4 ;  /* 0x0000000400047c82 */ /* 0x000fe20008000000 */
[----:B------:R1:W-:Y:S01]  /*3940*/  UTCQMMA gdesc[UR6], gdesc[UR8], tmem[UR17], tmem[UR14], idesc[UR15], !UPT ;  /* 0x00ff0e08060075ea */ /* 0x0003e2000f800311 */
[----:B------:R1:W-:Y:S01]  /*3950*/  UTCBAR [UR4], URZ ;  /* 0x000000ff040073e9 */ /* 0x0003e200080000ff */
[----:B------:R-:W-:-:S02]  /*3960*/  NOP ;  /* 0x0000000000007918 */ /* 0x000fc40000000000 */
.L_x_6:
[----:B01----:R-:W-:Y:S01]  /*3970*/  UMOV UR4, URZ ;  /* 0x000000ff00047c82 */ /* 0x003fe20008000000 */
[----:B------:R-:W-:Y:S05]  /*3980*/  @!P4 BRA `(.L_x_7) ;  /* 0x000000140060c947 */ /* 0x000fea0003800000 */
[----:B------:R-:W-:Y:S01]  /*3990*/  SHF.R.S32.HI R7, RZ, 0x1f, R68 ;  /* 0x0000001fff077819 */ /* 0x000fe20000011444 */
[----:B------:R-:W-:Y:S01]  /*39a0*/  IMAD.SHL.U32 R112, R4, 0x20, RZ ;  /* 0x0000002004707824 */ /* 0x000fe200078e00ff */
[----:B------:R-:W-:Y:S01]  /*39b0*/  UIADD3 UR5, UPT, UPT, UR16, 0x2800, URZ ;  /* 0x0000280010057890 */ /* 0x000fe2000fffe0ff */
[----:B------:R-:W-:Y:S01]  /*39c0*/  IMAD.SHL.U32 R227, R5, 0x20, RZ ;  /* 0x0000002005e37824 */ /* 0x000fe200078e00ff */
[----:B------:R-:W-:Y:S01]  /*39d0*/  LEA.HI R7, R7, R68, RZ, 0x5 ;  /* 0x0000004407077211 */ /* 0x000fe200078f28ff */
[----:B------:R-:W-:Y:S01]  /*39e0*/  UIADD3 UR4, UPT, UPT, UR16, 0x1000, URZ ;  /* 0x0000100010047890 */ /* 0x000fe2000fffe0ff */
[--C-:B------:R-:W-:Y:S01]  /*39f0*/  IADD3 R114, P2, P4, R15, UR20, R112.reuse ;  /* 0x000000140f727c10 */ /* 0x100fe2000fc5e070 */
[----:B------:R-:W-:Y:S01]  /*3a00*/  USHF.R.U32.HI UR5, URZ, 0x4, UR5 ;  /* 0x00000004ff057899 */ /* 0x000fe20008011605 */
[----:B------:R-:W-:Y:S01]  /*3a10*/  SHF.R.S32.HI R7, RZ, 0x5, R7 ;  /* 0x00000005ff077819 */ /* 0x000fe20000011407 */
[----:B------:R-:W-:Y:S01]  /*3a20*/  USHF.R.U32.HI UR4, URZ, 0x4, UR4 ;  /* 0x00000004ff047899 */ /* 0x000fe20008011604 */
[----:B------:R-:W-:Y:S01]  /*3a30*/  SHF.R.S32.HI R225, RZ, 0x1f, R112 ;  /* 0x0000001fffe17819 */ /* 0x000fe20000011470 */
[----:B------:R-:W-:Y:S01]  /*3a40*/  IMAD.MOV.U32 R4, RZ, RZ, RZ ;  /* 0x000000ffff047224 */ /* 0x000fe200078e00ff */
[----:B------:R-:W-:Y:S01]  /*3a50*/  VIMNMX R7, PT, PT, R7, 0x2, !PT ;  /* 0x0000000207077848 */ /* 0x000fe20007fe0100 */
[----:B------:R-:W-:Y:S01]  /*3a60*/  USGXT.U32 UR14, UR5, 0xe ;  /* 0x0000000e050e789a */ /* 0x000fe20008000000 */
[----:B------:R-:W-:Y:S01]  /*3a70*/  IADD3.X R116, PT, PT, R14, UR21, R225, P2, P4 ;  /* 0x000000150e747c10 */ /* 0x000fe200097e84e1 */
[----:B------:R-:W0:Y:S01]  /*3a80*/  LDCU UR20, c[0x0][0x3a8] ;  /* 0x00007500ff1477ac */ /* 0x000e220008000800 */
[----:B------:R-:W-:Y:S01]  /*3a90*/  SHF.R.S32.HI R118, RZ, 0x1f, R227 ;  /* 0x0000001fff767819 */ /* 0x000fe200000114e3 */
[----:B------:R-:W-:Y:S01]  /*3aa0*/  VIADD R120, R7, 0xffffffff ;  /* 0xffffffff07787836 */ /* 0x000fe20000000000 */
[----:B------:R-:W-:Y:S01]  /*3ab0*/  USGXT.U32 UR8, UR4, 0xe ;  /* 0x0000000e0408789a */ /* 0x000fe20008000000 */
[----:B------:R-:W-:Y:S01]  /*3ac0*/  UMOV UR13, UR10 ;  /* 0x0000000a000d7c82 */ /* 0x000fe20008000000 */
[----:B------:R-:W-:Y:S01]  /*3ad0*/  UMOV UR15, 0x1 ;  /* 0x00000001000f7882 */ /* 0x000fe20000000000 */
[----:B------:R-:W-:-:S09]  /*3ae0*/  UMOV UR5, URZ ;  /* 0x000000ff00057c82 */ /* 0x000fd20008000000 */
.L_x_10:
[----:B------:R-:W-:Y:S01]  /*3af0*/  IMAD.U32 R122, R4, -0x80000000, RZ ;  /* 0x80000000047a7824 */ /* 0x000fe200078e00ff */
[-C--:B------:R-:W-:Y:S02]  /*3b00*/  IADD3 R4, P6, PT, R215, R114.reuse, RZ ;  /* 0x00000072d7047210 */ /* 0x080fe40007fde0ff */
[-C--:B------:R-:W-:Y:S02]  /*3b10*/  IADD3 R6, P4, PT, R177, R114.reuse, RZ ;  /* 0x00000072b1067210 */ /* 0x080fe40007f9e0ff */
[-C--:B------:R-:W-:Y:S01]  /*3b20*/  IADD3 R8, P2, PT, R173, R114.reuse, RZ ;  /* 0x00000072ad087210 */ /* 0x080fe20007f5e0ff */
[--C-:B------:R-:W-:Y:S01]  /*3b30*/  IMAD.X R5, R219, 0x1, R116.reuse, P6 ;  /* 0x00000001db057824 */ /* 0x100fe200030e0674 */
        /* <DEDUP_REMOVED lines=30> */
[----:B------:R-:W1:Y:S01]  /*3d20*/  SYNCS.PHASECHK.TRANS64.TRYWAIT P6, [UR13], R122 ;  /* 0x0000007aff0075a7 */ /* 0x000e6200080c110d */
        /* <DEDUP_REMOVED lines=22> */
[----:B------:R-:W-:Y:S01]  /*3e90*/  IADD3 R62, P4, PT, R69, R114, RZ ;  /* 0x00000072453e7210 */ /* 0x000fe20007f9e0ff */
[--C-:B------:R-:W-:Y:S01]  /*3ea0*/  IMAD.X R59, R79, 0x1, R116.reuse, P2 ;  /* 0x000000014f3b7824 */ /* 0x100fe200010e0674 */
[----:B0-----:R-:W-:Y:S01]  /*3eb0*/  IADD3 R64, P2, PT, R114, UR20, RZ ;  /* 0x0000001472407c10 */ /* 0x001fe2000ff5e0ff */
[--C-:B------:R-:W-:Y:S01]  /*3ec0*/  IMAD.X R61, R75, 0x1, R116.reuse, P5 ;  /* 0x000000014b3d7824 */ /* 0x100fe200028e0674 */
[C---:B------:R-:W-:Y:S01]  /*3ed0*/  ISETP.GT.AND P5, PT, R66.reuse, 0x1, PT ;  /* 0x000000014200780c */ /* 0x040fe20003fa4270 */
[--C-:B------:R-:W-:Y:S01]  /*3ee0*/  IMAD.X R63, R71, 0x1, R116.reuse, P4 ;  /* 0x00000001473f7824 */ /* 0x100fe200020e0674 */
[C---:B------:R-:W-:Y:S01]  /*3ef0*/  ISETP.GT.AND P4, PT, R66.reuse, 0x2, PT ;  /* 0x000000024200780c */ /* 0x040fe20003f84270 */
[----:B------:R-:W-:Y:S01]  /*3f00*/  IMAD.X R65, R67, 0x1, R116, P2 ;  /* 0x0000000143417824 */ /* 0x000fe200010e0674 */
[----:B------:R-:W-:-:S02]  /*3f10*/  ISETP.GT.AND P2, PT, R66, 0x3, PT ;  /* 0x000000034200780c */ /* 0x000fc40003f44270 */
[----:B------:R-:W-:Y:S01]  /*3f20*/  PRMT R231, RZ, 0x7610, R231 ;  /* 0x00007610ffe77816 */ /* 0x000fe200000000e7 */
[----:B-1----:R-:W-:Y:S10]  /*3f30*/  @!P6 BRA `(.L_x_8) ;  /* 0x00000030007ce947 */ /* 0x002ff40003800000 */
.L_x_16:
[C---:B------:R-:W-:Y:S01]  /*3f40*/  ISETP.GT.AND P6, PT, R66.reuse, 0x4, PT ;  /* 0x000000044200780c */ /* 0x040fe20003fc4270 */
[----:B------:R0:W2:Y:S01]  /*3f50*/  @P5 LDG.E.U8 R231, desc[UR18][R64.64] ;  /* 0x0000001240e75981 */ /* 0x0000a2000c1e1100 */
[----:B------:R-:W-:Y:S02]  /*3f60*/  PRMT R229, RZ, 0x7610, R229 ;  /* 0x00007610ffe57816 */ /* 0x000fe400000000e5 */
[----:B------:R-:W-:Y:S02]  /*3f70*/  PRMT R233, RZ, 0x7610, R233 ;  /* 0x00007610ffe97816 */ /* 0x000fe400000000e9 */
[----:B------:R-:W-:Y:S02]  /*3f80*/  PRMT R235, RZ, 0x7610, R235 ;  /* 0x00007610ffeb7816 */ /* 0x000fe400000000eb */
[----:B------:R1:W3:Y:S01]  /*3f90*/  @P4 LDG.E.U8 R229, desc[UR18][R62.64] ;  /* 0x000000123ee54981 */ /* 0x0002e2000c1e1100 */
[----:B------:R-:W-:-:S03]  /*3fa0*/  ISETP.GT.AND P4, PT, R66, 0x6, PT ;  /* 0x000000064200780c */ /* 0x000fc60003f84270 */
[----:B------:R4:W5:Y:S01]  /*3fb0*/  @P2 LDG.E.U8 R233, desc[UR18][R60.64] ;  /* 0x000000123ce92981 */ /* 0x000962000c1e1100 */
[----:B------:R-:W-:-:S03]  /*3fc0*/  ISETP.GT.AND P2, PT, R66, 0x7, PT ;  /* 0x000000074200780c */ /* 0x000fc60003f44270 */
[----:B------:R-:W2:Y:S01]  /*3fd0*/  @P6 LDG.E.U8 R235, desc[UR18][R58.64] ;  /* 0x000000123aeb6981 */ /* 0x000ea2000c1e1100 */
[C---:B------:R-:W-:Y:S02]  /*3fe0*/  ISETP.GT.AND P6, PT, R66.reuse, 0x8, PT ;  /* 0x000000084200780c */ /* 0x040fe40003fc4270 */
[----:B------:R-:W-:Y:S02]  /*3ff0*/  ISETP.GT.AND P5, PT, R66, 0x5, PT ;  /* 0x000000054200780c */ /* 0x000fe40003fa4270 */
[----:B0-----:R-:W-:Y:S02]  /*4000*/  PRMT R64, RZ, 0x7610, R64 ;  /* 0x00007610ff407816 */ /* 0x001fe40000000040 */
[----:B-1----:R-:W-:Y:S02]  /*4010*/  PRMT R63, RZ, 0x7610, R63 ;  /* 0x00007610ff3f7816 */ /* 0x002fe4000000003f */
[----:B----4-:R-:W-:Y:S02]  /*4020*/  PRMT R60, RZ, 0x7610, R60 ;  /* 0x00007610ff3c7816 */ /* 0x010fe4000000003c */
[----:B------:R0:W4:Y:S01]  /*4030*/  @P4 LDG.E.U8 R64, desc[UR18][R54.64] ;  /* 0x0000001236404981 */ /* 0x000122000c1e1100 */
[----:B------:R-:W-:-:S02]  /*4040*/  PRMT R122, RZ, 0x7610, R122 ;  /* 0x00007610ff7a7816 */ /* 0x000fc4000000007a */
[C---:B------:R-:W-:Y:S01]  /*4050*/  ISETP.GT.AND P4, PT, R66.reuse, 0xa, PT ;  /* 0x0000000a4200780c */ /* 0x040fe20003f84270 */
[----:B------:R1:W2:Y:S01]  /*4060*/  @P2 LDG.E.U8 R63, desc[UR18][R52.64] ;  /* 0x00000012343f2981 */ /* 0x0002a2000c1e1100 */
[----:B------:R-:W-:-:S03]  /*4070*/  ISETP.GT.AND P2, PT, R66, 0xb, PT ;  /* 0x0000000b4200780c */ /* 0x000fc60003f44270 */
[----:B------:R-:W2:Y:S01]  /*4080*/  @P6 LDG.E.U8 R60, desc[UR18][R50.64] ;  /* 0x00000012323c6981 */ /* 0x000ea2000c1e1100 */
[C---:B------:R-:W-:Y:S02]  /*4090*/  ISETP.GT.AND P6, PT, R66.reuse, 0xc, PT ;  /* 0x0000000c4200780c */ /* 0x040fe40003fc4270 */
[----:B0-----:R-:W-:Y:S01]  /*40a0*/  PRMT R55, RZ, 0x7610, R55 ;  /* 0x00007610ff377816 */ /* 0x001fe20000000037 */
[----:B------:R0:W3:Y:S01]  /*40b0*/  @P5 LDG.E.U8 R122, desc[UR18][R56.64] ;  /* 0x00000012387a5981 */ /* 0x0000e2000c1e1100 */
[----:B------:R-:W-:Y:S02]  /*40c0*/  ISETP.GT.AND P5, PT, R66, 0x9, PT ;  /* 0x000000094200780c */ /* 0x000fe40003fa4270 */
[----:B-1----:R-:W-:Y:S02]  /*40d0*/  PRMT R53, RZ, 0x7610, R53 ;  /* 0x00007610ff357816 */ /* 0x002fe40000000035 */
[----:B------:R-:W-:Y:S01]  /*40e0*/  PRMT R59, RZ, 0x7610, R59 ;  /* 0x00007610ff3b7816 */ /* 0x000fe2000000003b */
[----:B------:R1:W3:Y:S01]  /*40f0*/  @P2 LDG.E.U8 R55, desc[UR18][R44.64] ;  /* 0x000000122c372981 */ /* 0x0002e2000c1e1100 */
[----:B0-----:R-:W-:-:S03]  /*4100*/  PRMT R57, RZ, 0x7610, R57 ;  /* 0x00007610ff397816 */ /* 0x001fc60000000039 */
[----:B------:R-:W3:Y:S01]  /*4110*/  @P6 LDG.E.U8 R53, desc[UR18][R42.64] ;  /* 0x000000122a356981 */ /* 0x000ee2000c1e1100 */
[C---:B------:R-:W-:Y:S02]  /*4120*/  ISETP.GT.AND P2, PT, R66.reuse, 0xf, PT ;  /* 0x0000000f4200780c */ /* 0x040fe40003f44270 */
[C---:B------:R-:W-:Y:S01]  /*4130*/  ISETP.GT.AND P6, PT, R66.reuse, 0x10, PT ;  /* 0x000000104200780c */ /* 0x040fe20003fc4270 */
[----:B------:R0:W3:Y:S04]  /*4140*/  @P5 LDG.E.U8 R59, desc[UR18][R48.64] ;  /* 0x00000012303b5981 */ /* 0x0000e8000c1e1100 */
[----:B------:R0:W3:Y:S01]  /*4150*/  @P4 LDG.E.U8 R57, desc[UR18][R46.64] ;  /* 0x000000122e394981 */ /* 0x0000e2000c1e1100 */
[C---:B------:R-:W-:Y:S02]  /*4160*/  ISETP.GT.AND P4, PT, R66.reuse, 0xe, PT ;  /* 0x0000000e4200780c */ /* 0x040fe40003f84270 */
[----:B------:R-:W-:-:S02]  /*4170*/  ISETP.GT.AND P5, PT, R66, 0xd, PT ;  /* 0x0000000d4200780c */ /* 0x000fc40003fa4270 */
[----:B-1----:R-:W-:Y:S02]  /*4180*/  PRMT R44, RZ, 0x7610, R44 ;  /* 0x00007610ff2c7816 */ /* 0x002fe4000000002c */
[----:B0-----:R-:W-:Y:S02]  /*4190*/  PRMT R48, RZ, 0x7610, R48 ;  /* 0x00007610ff307816 */ /* 0x001fe40000000030 */
[----:B------:R-:W-:Y:S02]  /*41a0*/  PRMT R47, RZ, 0x7610, R47 ;  /* 0x00007610ff2f7816 */ /* 0x000fe4000000002f */
[----:B------:R-:W3:Y:S01]  /*41b0*/  @P6 LDG.E.U8 R44, desc[UR18][R34.64] ;  /* 0x00000012222c6981 */ /* 0x000ee2000c1e1100 */
[----:B------:R-:W-:-:S03]  /*41c0*/  PRMT R50, RZ, 0x7610, R50 ;  /* 0x00007610ff327816 */ /* 0x000fc60000000032 */
[----:B------:R0:W4:Y:S01]  /*41d0*/  @P4 LDG.E.U8 R48, desc[UR18][R38.64] ;  /* 0x0000001226304981 */ /* 0x000122000c1e1100 */
[----:B------:R-:W-:-:S03]  /*41e0*/  ISETP.GT.AND P4, PT, R66, 0x12, PT ;  /* 0x000000124200780c */ /* 0x000fc60003f84270 */
[----:B------:R1:W4:Y:S01]  /*41f0*/  @P2 LDG.E.U8 R47, desc[UR18][R36.64] ;  /* 0x00000012242f2981 */ /* 0x000322000c1e1100 */
[C---:B------:R-:W-:Y:S02]  /*4200*/  ISETP.GT.AND P2, PT, R66.reuse, 0x13, PT ;  /* 0x000000134200780c */ /* 0x040fe40003f44270 */
[C---:B------:R-:W-:Y:S01]  /*4210*/  ISETP.GT.AND P6, PT, R66.reuse, 0x14, PT ;  /* 0x000000144200780c */ /* 0x040fe20003fc4270 */
[----:B------:R1:W4:Y:S01]  /*4220*/  @P5 LDG.E.U8 R50, desc[UR18][R40.64] ;  /* 0x0000001228325981 */ /* 0x000322000c1e1100 */
[----:B------:R-:W-:Y:S02]  /*4230*/  ISETP.GT.AND P5, PT, R66, 0x11, PT ;  /* 0x000000114200780c */ /* 0x000fe40003fa4270 */
[----:B0-----:R-:W-:Y:S02]  /*4240*/  PRMT R39, RZ, 0x7610, R39 ;  /* 0x00007610ff277816 */ /* 0x001fe40000000027 */
[----:B-1----:R-:W-:Y:S02]  /*4250*/  PRMT R37, RZ, 0x7610, R37 ;  /* 0x00007610ff257816 */ /* 0x002fe40000000025 */
[----:B------:R-:W-:-:S03]  /*4260*/  PRMT R41, RZ, 0x7610, R41 ;  /* 0x00007610ff297816 */ /* 0x000fc60000000029 */
[----:B------:R0:W4:Y:S01]  /*4270*/  @P2 LDG.E.U8 R39, desc[UR18][R28.64] ;  /* 0x000000121c272981 */ /* 0x000122000c1e1100 */
[----:B------:R-:W-:Y:S02]  /*4280*/  PRMT R43, RZ, 0x7610, R43 ;  /* 0x00007610ff2b7816 */ /* 0x000fe4000000002b */
[C---:B------:R-:W-:Y:S01]  /*4290*/  ISETP.GT.AND P2, PT, R66.reuse, 0x17, PT ;  /* 0x000000174200780c */ /* 0x040fe20003f44270 */
[----:B------:R-:W4:Y:S01]  /*42a0*/  @P6 LDG.E.U8 R37, desc[UR18][R26.64] ;  /* 0x000000121a256981 */ /* 0x000f22000c1e1100 */
[----:B------:R-:W-:-:S03]  /*42b0*/  ISETP.GT.AND P6, PT, R66, 0x18, PT ;  /* 0x000000184200780c */ /* 0x000fc60003fc4270 */
[----:B------:R1:W4:Y:S01]  /*42c0*/  @P4 LDG.E.U8 R41, desc[UR18][R30.64] ;  /* 0x000000121e294981 */ /* 0x000322000c1e1100 */
[----:B------:R-:W-:-:S03]  /*42d0*/  ISETP.GT.AND P4, PT, R66, 0x16, PT ;  /* 0x000000164200780c */ /* 0x000fc60003f84270 */
[----:B------:R1:W4:Y:S01]  /*42e0*/  @P5 LDG.E.U8 R43, desc[UR18][R32.64] ;  /* 0x00000012202b5981 */ /* 0x000322000c1e1100 */
[----:B------:R-:W-:Y:S02]  /*42f0*/  ISETP.GT.AND P5, PT, R66, 0x15, PT ;  /* 0x000000154200780c */ /* 0x000fe40003fa4270 */
[----:B0-----:R-:W-:Y:S02]  /*4300*/  PRMT R28, RZ, 0x7610, R28 ;  /* 0x00007610ff1c7816 */ /* 0x001fe4000000001c */
[----:B-1----:R-:W-:Y:S02]  /*4310*/  PRMT R31, RZ, 0x7610, R31 ;  /* 0x00007610ff1f7816 */ /* 0x002fe4000000001f */
[----:B------:R-:W-:Y:S02]  /*4320*/  PRMT R34, RZ, 0x7610, R34 ;  /* 0x00007610ff227816 */ /* 0x000fe40000000022 */
[----:B------:R-:W4:Y:S01]  /*4330*/  @P6 LDG.E.U8 R28, desc[UR18][R18.64] ;  /* 0x00000012121c6981 */ /* 0x000f22000c1e1100 */
[----:B------:R-:W-:-:S03]  /*4340*/  PRMT R32, RZ, 0x7610, R32 ;  /* 0x00007610ff207816 */ /* 0x000fc60000000020 */
[----:B------:R0:W5:Y:S01]  /*4350*/  @P2 LDG.E.U8 R31, desc[UR18][R20.64] ;  /* 0x00000012141f2981 */ /* 0x000162000c1e1100 */
[----:B------:R-:W-:-:S03]  /*4360*/  ISETP.GT.AND P2, PT, R66, 0x1b, PT ;  /* 0x0000001b4200780c */ /* 0x000fc60003f44270 */
[----:B------:R1:W5:Y:S01]  /*4370*/  @P4 LDG.E.U8 R32, desc[UR18][R22.64] ;  /* 0x0000001216204981 */ /* 0x000362000c1e1100 */
[C---:B------:R-:W-:Y:S02]  /*4380*/  ISETP.GT.AND P4, PT, R66.reuse, 0x1a, PT ;  /* 0x0000001a4200780c */ /* 0x040fe40003f84270 */
[C---:B------:R-:W-:Y:S01]  /*4390*/  ISETP.GT.AND P6, PT, R66.reuse, 0x1c, PT ;  /* 0x0000001c4200780c */ /* 0x040fe20003fc4270 */
[----:B------:R1:W5:Y:S01]  /*43a0*/  @P5 LDG.E.U8 R34, desc[UR18][R24.64] ;  /* 0x0000001218225981 */ /* 0x000362000c1e1100 */
[----:B------:R-:W-:Y:S02]  /*43b0*/  ISETP.GT.AND P5, PT, R66, 0x19, PT ;  /* 0x000000194200780c */ /* 0x000fe40003fa4270 */
[----:B0-----:R-:W-:Y:S02]  /*43c0*/  PRMT R21, RZ, 0x7610, R21 ;  /* 0x00007610ff157816 */ /* 0x001fe40000000015 */
[----:B-1----:R-:W-:Y:S02]  /*43d0*/  PRMT R23, RZ, 0x7610, R23 ;  /* 0x00007610ff177816 */ /* 0x002fe40000000017 */
[----:B------:R-:W-:-:S04]  /*43e0*/  PRMT R25, RZ, 0x7610, R25 ;  /* 0x00007610ff197816 */ /* 0x000fc80000000019 */
[----:B------:R-:W5:Y:S01]  /*43f0*/  @P2 LDG.E.U8 R23, desc[UR18][R12.64] ;  /* 0x000000120c172981 */ /* 0x000f62000c1e1100 */
[----:B------:R-:W-:Y:S02]  /*4400*/  PRMT R27, RZ, 0x7610, R27 ;  /* 0x00007610ff1b7816 */ /* 0x000fe4000000001b */
[C---:B------:R-:W-:Y:S01]  /*4410*/  ISETP.GT.AND P2, PT, R66.reuse, 0x1f, PT ;  /* 0x0000001f4200780c */ /* 0x040fe20003f44270 */
[----:B------:R0:W5:Y:S01]  /*4420*/  @P4 LDG.E.U8 R25, desc[UR18][R14.64] ;  /* 0x000000120e194981 */ /* 0x000162000c1e1100 */
[----:B------:R-:W-:-:S03]  /*4430*/  ISETP.GT.AND P4, PT, R66, 0x1e, PT ;  /* 0x0000001e4200780c */ /* 0x000fc60003f84270 */
[----:B------:R-:W5:Y:S01]  /*4440*/  @P6 LDG.E.U8 R21, desc[UR18][R10.64] ;  /* 0x000000120a156981 */ /* 0x000f62000c1e1100 */
[----:B------:R-:W-:-:S03]  /*4450*/  ISETP.GT.AND P6, PT, R66, RZ, PT ;  /* 0x000000ff4200720c */ /* 0x000fc60003fc4270 */
[----:B------:R1:W5:Y:S01]  /*4460*/  @P5 LDG.E.U8 R27, desc[UR18][R16.64] ;  /* 0x00000012101b5981 */ /* 0x000362000c1e1100 */
[----:B0-----:R-:W-:Y:S02]  /*4470*/  PRMT R15, RZ, 0x7610, R15 ;  /* 0x00007610ff0f7816 */ /* 0x001fe4000000000f */
[----:B------:R-:W-:Y:S02]  /*4480*/  PRMT R12, RZ, 0x7610, R12 ;  /* 0x00007610ff0c7816 */ /* 0x000fe4000000000c */
[----:B-1----:R-:W-:Y:S02]  /*4490*/  PRMT R16, RZ, 0x7610, R16 ;  /* 0x00007610ff107816 */ /* 0x002fe40000000010 */
[----:B------:R0:W5:Y:S01]  /*44a0*/  @P2 LDG.E.U8 R15, desc[UR18][R4.64] ;  /* 0x00000012040f2981 */ /* 0x000162000c1e1100 */
[----:B------:R-:W-:-:S03]  /*44b0*/  ISETP.GT.AND P5, PT, R66, 0x1d, PT ;  /* 0x0000001d4200780c */ /* 0x000fc60003fa4270 */
[----:B------:R1:W5:Y:S01]  /*44c0*/  @P4 LDG.E.U8 R16, desc[UR18][R6.64] ;  /* 0x0000001206104981 */ /* 0x000362000c1e1100 */
[C---:B------:R-:W-:Y:S01]  /*44d0*/  IADD3 R72, P4, PT, R227.reuse, R72, RZ ;  /* 0x00000048e3487210 */ /* 0x040fe20007f9e0ff */
[----:B0-----:R-:W-:Y:S02]  /*44e0*/  @P6 IMAD.MOV.U32 R4, RZ, RZ, R114 ;  /* 0x000000ffff046224 */ /* 0x001fe400078e0072 */
[----:B------:R-:W-:Y:S01]  /*44f0*/  @P6 IMAD.MOV.U32 R5, RZ, RZ, R116 ;  /* 0x000000ffff056224 */ /* 0x000fe200078e0074 */
[C---:B------:R-:W-:Y:S01]  /*4500*/  IADD3 R78, P2, PT, R227.reuse, R78, RZ ;  /* 0x0000004ee34e7210 */ /* 0x040fe20007f5e0ff */
[----:B------:R-:W-:Y:S01]  /*4510*/  IMAD.X R181, R118, 0x1, R181, P4 ;  /* 0x0000000176b57824 */ /* 0x000fe200020e06b5 */
[C---:B------:R-:W-:Y:S02]  /*4520*/  IADD3 R76, P4, PT, R227.reuse, R76, RZ ;  /* 0x0000004ce34c7210 */ /* 0x040fe40007f9e0ff */
[----:B------:R0:W5:Y:S01]  /*4530*/  @P6 LDG.E.U8 R12, desc[UR18][R4.64] ;  /* 0x00000012040c6981 */ /* 0x000162000c1e1100 */
[----:B------:R-:W-:-:S02]  /*4540*/  IADD3 R74, P6, PT, R227, R74, RZ ;  /* 0x0000004ae34a7210 */ /* 0x000fc40007fde0ff */
[----:B------:R-:W-:Y:S01]  /*4550*/  PRMT R18, RZ, 0x7610, R18 ;  /* 0x00007610ff127816 */ /* 0x000fe20000000012 */
[C---:B------:R-:W-:Y:S01]  /*4560*/  IMAD.X R185, R118.reuse, 0x1, R185, P4 ;  /* 0x0000000176b97824 */ /* 0x040fe200020e06b9 */
[C---:B------:R-:W-:Y:S01]  /*4570*/  IADD3 R82, P4, PT, R227.reuse, R82, RZ ;  /* 0x00000052e3527210 */ /* 0x040fe20007f9e0ff */
[C---:B------:R-:W-:Y:S01]  /*4580*/  IMAD.X R183, R118.reuse, 0x1, R183, P6 ;  /* 0x0000000176b77824 */ /* 0x040fe200030e06b7 */
[C---:B------:R-:W-:Y:S01]  /*4590*/  IADD3 R80, P6, PT, R227.reuse, R80, RZ ;  /* 0x00000050e3507210 */ /* 0x040fe20007fde0ff */
[C---:B------:R-:W-:Y:S01]  /*45a0*/  IMAD.X R187, R118.reuse, 0x1, R187, P2 ;  /* 0x0000000176bb7824 */ /* 0x040fe200010e06bb */
[C---:B------:R-:W-:Y:S01]  /*45b0*/  IADD3 R84, P2, PT, R227.reuse, R84, RZ ;  /* 0x00000054e3547210 */ /* 0x040fe20007f5e0ff */
[----:B------:R0:W5:Y:S01]  /*45c0*/  @P5 LDG.E.U8 R18, desc[UR18][R8.64] ;  /* 0x0000001208125981 */ /* 0x000162000c1e1100 */
[C---:B------:R-:W-:Y:S01]  /*45d0*/  IMAD.X R191, R118.reuse, 0x1, R191, P4 ;  /* 0x0000000176bf7824 */ /* 0x040fe200020e06bf */
[----:B------:R-:W-:Y:S01]  /*45e0*/  BAR.SYNC.DEFER_BLOCKING 0x0 ;  /* 0x0000000000007b1d */ /* 0x000fe20000010000 */
[C---:B------:R-:W-:Y:S01]  /*45f0*/  IMAD.X R189, R118.reuse, 0x1, R189, P6 ;  /* 0x0000000176bd7824 */ /* 0x040fe200030e06bd */
[C---:B------:R-:W-:Y:S01]  /*4600*/  IADD3 R198, P6, PT, R227.reuse, R198, RZ ;  /* 0x000000c6e3c67210 */ /* 0x040fe20007fde0ff */
[----:B------:R-:W-:Y:S01]  /*4610*/  IMAD.X R193, R118, 0x1, R193, P2 ;  /* 0x0000000176c17824 */ /* 0x000fe200010e06c1 */
[----:B------:R-:W-:-:S02]  /*4620*/  IADD3 R86, P2, PT, R227, R86, RZ ;  /* 0x00000056e3567210 */ /* 0x000fc40007f5e0ff */
[C---:B------:R-:W-:Y:S02]  /*4630*/  IADD3 R88, P4, PT, R227.reuse, R88, RZ ;  /* 0x00000058e3587210 */ /* 0x040fe40007f9e0ff */
[----:B------:R-:W-:Y:S01]  /*4640*/  ISETP.GE.AND P5, PT, R70, R66, PT ;  /* 0x000000424600720c */ /* 0x000fe20003fa6270 */
[C---:B------:R-:W-:Y:S01]  /*4650*/  IMAD.X R199, R118.reuse, 0x1, R199, P6 ;  /* 0x0000000176c77824 */ /* 0x040fe200030e06c7 */
[C---:B------:R-:W-:Y:S01]  /*4660*/  IADD3 R90, P6, PT, R227.reuse, R90, RZ ;  /* 0x0000005ae35a7210 */ /* 0x040fe20007fde0ff */
        /* <DEDUP_REMOVED lines=9> */
[----:B------:R-:W-:Y:S01]  /*4700*/  IADD3 R100, P2, PT, R227, R100, RZ ;  /* 0x00000064e3647210 */ /* 0x000fe20007f5e0ff */
[----:B------:R-:W-:Y:S01]  /*4710*/  @!P5 IMAD.MOV.U32 R180, RZ, RZ, R72 ;  /* 0x000000ffffb4d224 */ /* 0x000fe200078e0048 */
[----:B------:R-:W-:Y:S01]  /*4720*/  PRMT R10, RZ, 0x7610, R10 ;  /* 0x00007610ff0a7816 */ /* 0x000fe2000000000a */
[----:B------:R-:W-:Y:S01]  /*4730*/  @!P5 IMAD.MOV.U32 R184, RZ, RZ, R76 ;  /* 0x000000ffffb8d224 */ /* 0x000fe200078e004c */
[----:B-1----:R-:W-:Y:S01]  /*4740*/  PRMT R6, RZ, 0x7610, R6 ;  /* 0x00007610ff067816 */ /* 0x002fe20000000006 */
[----:B------:R-:W-:Y:S01]  /*4750*/  @!P5 IMAD.MOV.U32 R188, RZ, RZ, R80 ;  /* 0x000000ffffbcd224 */ /* 0x000fe200078e0050 */
[----:B0-----:R-:W-:Y:S01]  /*4760*/  PRMT R4, RZ, 0x7610, R4 ;  /* 0x00007610ff047816 */ /* 0x001fe20000000004 */
[----:B------:R-:W-:Y:S01]  /*4770*/  @!P5 IMAD.MOV.U32 R192, RZ, RZ, R84 ;  /* 0x000000ffffc0d224 */ /* 0x000fe200078e0054 */
[----:B------:R-:W-:Y:S01]  /*4780*/  PRMT R8, RZ, 0x7610, R8 ;  /* 0x00007610ff087816 */ /* 0x000fe20000000008 */
        /* <DEDUP_REMOVED lines=16> */
[C---:B------:R-:W-:Y:S01]  /*4890*/  IMAD.X R195, R118.reuse, 0x1, R195, P6 ;  /* 0x0000000176c37824 */ /* 0x040fe200030e06c3 */
[----:B------:R-:W-:Y:S01]  /*48a0*/  PRMT R13, RZ, 0x7610, R13 ;  /* 0x00007610ff0d7816 */ /* 0x000fe2000000000d */
[C---:B------:R-:W-:Y:S01]  /*48b0*/  IMAD.X R207, R118.reuse, 0x1, R207, P4 ;  /* 0x0000000176cf7824 */ /* 0x040fe200020e06cf */
[----:B------:R-:W-:Y:S01]  /*48c0*/  PRMT R17, RZ, 0x7610, R17 ;  /* 0x00007610ff117816 */ /* 0x000fe20000000011 */
[----:B------:R-:W-:Y:S01]  /*48d0*/  IMAD.X R205, R118, 0x1, R205, P2 ;  /* 0x0000000176cd7824 */ /* 0x000fe200010e06cd */
[----:B------:R-:W-:Y:S01]  /*48e0*/  PRMT R19, RZ, 0x7610, R19 ;  /* 0x00007610ff137816 */ /* 0x000fe20000000013 */
[----:B------:R-:W-:Y:S01]  /*48f0*/  @!P5 IMAD.MOV.U32 R194, RZ, RZ, R96 ;  /* 0x000000ffffc2d224 */ /* 0x000fe200078e0060 */
[----:B------:R-:W-:Y:S01]  /*4900*/  PRMT R29, RZ, 0x7610, R29 ;  /* 0x00007610ff1d7816 */ /* 0x000fe2000000001d */
[----:B------:R-:W-:Y:S01]  /*4910*/  @!P5 IMAD.MOV.U32 R206, RZ, RZ, R94 ;  /* 0x000000ffffced224 */ /* 0x000fe200078e005e */
[----:B------:R-:W5:Y:S01]  /*4920*/  @!P5 LDG.E.U8 R10, desc[UR18][R180.64] ;  /* 0x00000012b40ad981 */ /* 0x000f62000c1e1100 */
[----:B------:R-:W-:-:S03]  /*4930*/  @!P5 IMAD.MOV.U32 R204, RZ, RZ, R100 ;  /* 0x000000ffffccd224 */ /* 0x000fc600078e0064 */
[----:B------:R-:W5:Y:S04]  /*4940*/  @!P5 LDG.E.U8 R6, desc[UR18][R184.64] ;  /* 0x00000012b806d981 */ /* 0x000f68000c1e1100 */
        /* <DEDUP_REMOVED lines=14> */
[----:B--2---:R0:W-:Y:S01]  /*4a30*/  STS.U8 [R3+UR16+0x1400], R60 ;  /* 0x0014003c03007988 */ /* 0x0041e20008000010 */
[----:B------:R-:W-:-:S03]  /*4a40*/  ULEA UR13, UR15, UR16, 0x3 ;  /* 0x000000100f0d7291 */ /* 0x000fc6000f8e18ff */
[----:B---3--:R0:W-:Y:S01]  /*4a50*/  STS.U8 [R3+UR16+0x1800], R44 ;  /* 0x0018002c03007988 */ /* 0x0081e20008000010 */
[----:B------:R-:W-:Y:S01]  /*4a60*/  UIADD3 UR13, UPT, UPT, UR13, 0x3000, URZ ;  /* 0x000030000d0d7890 */ /* 0x000fe2000fffe0ff */
[----:B------:R-:W-:Y:S02]  /*4a70*/  UMOV UR4, UR5 ;  /* 0x0000000500047c82 */ /* 0x000fe40008000000 */
[----:B----4-:R0:W-:Y:S04]  /*4a80*/  STS.U8 [R3+UR16+0x1c00], R28 ;  /* 0x001c001c03007988 */ /* 0x0101e80008000010 */
[----:B-----5:R0:W-:Y:S04]  /*4a90*/  STS.U8 [R3+UR16+0x1000], R12 ;  /* 0x0010000c03007988 */ /* 0x0201e80008000010 */
        /* <DEDUP_REMOVED lines=43> */
[----:B------:R0:W-:Y:S01]  /*4d50*/  STS.U8 [R102+UR16+0x2f80], R29 ;  /* 0x002f801d66007988 */ /* 0x0001e20008000010 */
[----:B------:R1:W-:Y:S06]  /*4d60*/  MEMBAR.ALL.CTA ;  /* 0x0000000000007992 */ /* 0x0003ec0000008000 */
[----:B-1----:R-:W1:Y:S02]  /*4d70*/  FENCE.VIEW.ASYNC.S ;  /* 0x00000000000073c6 */ /* 0x002e640000000000 */
[----:B-1----:R-:W-:Y:S06]  /*4d80*/  BAR.SYNC.DEFER_BLOCKING 0x0 ;  /* 0x0000000000007b1d */ /* 0x002fec0000010000 */
[----:B------:R-:W-:Y:S05]  /*4d90*/  @P0 BRA `(.L_x_9) ;  /* 0x00000000002c0947 */ /* 0x000fea0003800000 */
[----:B------:R-:W-:Y:S01]  /*4da0*/  UMOV UR6, UR13 ;  /* 0x0000000d00067c82 */ /* 0x000fe20008000000 */
[----:B------:R-:W-:Y:S01]  /*4db0*/  UMOV UR7, URZ ;  /* 0x000000ff00077c82 */ /* 0x000fe20008000000 */
[----:B------:R-:W-:Y:S01]  /*4dc0*/  UMOV UR9, 0x40004040 ;  /* 0x4000404000097882 */ /* 0x000fe20000000000 */
[----:B------:R-:W-:Y:S01]  /*4dd0*/  UMOV UR10, UR14 ;  /* 0x0000000e000a7c82 */ /* 0x000fe20008000000 */
[----:B------:R-:W-:Y:S01]  /*4de0*/  UMOV UR11, 0xc0004010 ;  /* 0xc0004010000b7882 */ /* 0x000fe20000000000 */
[----:B------:R-:W-:Y:S01]  /*4df0*/  UMOV UR22, 0x0 ;  /* 0x0000000000167882 */ /* 0x000fe20000000000 */
[----:B------:R-:W-:Y:S01]  /*4e00*/  UMOV UR23, 0x8108010 ;  /* 0x0810801000177882 */ /* 0x000fe20000000000 */
[----:B------:R-:W-:Y:S01]  /*4e10*/  UMOV UR5, UR6 ;  /* 0x0000000600057c82 */ /* 0x000fe20008000000 */
[----:B------:R1:W-:Y:S01]  /*4e20*/  UTCQMMA gdesc[UR8], gdesc[UR10], tmem[UR17], tmem[UR22], idesc[UR23], UPT ;  /* 0x00ff160a080075ea */ /* 0x0003e2000b800311 */
[----:B------:R1:W-:Y:S01]  /*4e30*/  UTCBAR [UR5], URZ ;  /* 0x000000ff050073e9 */ /* 0x0003e200080000ff */
[----:B------:R-:W-:-:S02]  /*4e40*/  NOP ;  /* 0x0000000000007918 */ /* 0x000fc40000000000 */
.L_x_9:
[----:B------:R-:W-:Y:S01]  /*4e50*/  VIADD R120, R120, 0xffffffff ;  /* 0xffffffff78787836 */ /* 0x000fe20000000000 */
[----:B------:R-:W-:Y:S01]  /*4e60*/  UIADD3 UR15, UPT, UPT, UR15, 0x1, URZ ;  /* 0x000000010f0f7890 */ /* 0x000fe2000fffe0ff */
[----:B------:R-:W-:Y:S01]  /*4e70*/  IADD3 R114, P4, PT, R112, R114, RZ ;  /* 0x0000007270727210 */ /* 0x000fe20007f9e0ff */
[----:B0-----:R-:W-:Y:S02]  /*4e80*/  IMAD.U32 R4, RZ, RZ, UR4 ;  /* 0x00000004ff047e24 */ /* 0x001fe4000f8e00ff */
[----:B------:R-:W-:Y:S01]  /*4e90*/  ISETP.NE.U32.AND P2, PT, R120, RZ, PT ;  /* 0x000000ff7800720c */ /* 0x000fe20003f45070 */
[----:B------:R-:W-:Y:S01]  /*4ea0*/  UISETP.GT.AND UP0, UPT, UR15, 0x1, UPT ;  /* 0x000000010f00788c */ /* 0x000fe2000bf04270 */
[----:B------:R-:W-:Y:S02]  /*4eb0*/  VIADD R66, R66, 0xffffffe0 ;  /* 0xffffffe042427836 */ /* 0x000fe40000000000 */
[----:B------:R-:W-:Y:S01]  /*4ec0*/  IMAD.X R116, R225, 0x1, R116, P4 ;  /* 0x00000001e1747824 */ /* 0x000fe200020e0674 */
[----:B-1----:R-:W-:-:S02]  /*4ed0*/  USEL UR5, URZ, 0x1, !UP0 ;  /* 0x00000001ff057887 */ /* 0x002fc4000c000000 */
[----:B------:R-:W-:Y:S02]  /*4ee0*/  USEL UR15, UR15, URZ, !UP0 ;  /* 0x000000ff0f0f7287 */ /* 0x000fe4000c000000 */
[----:B------:R-:W-:-:S04]  /*4ef0*/  ULOP3.LUT UR5, UR4, UR5, URZ, 0x3c, !UPT ;  /* 0x0000000504057292 */ /* 0x000fc8000f8e3cff */
[----:B------:R-:W-:Y:S08]  /*4f00*/  @P2 BRA `(.L_x_10) ;  /* 0xffffffe800f82947 */ /* 0x000ff0000383ffff */
.L_x_7:
[----:B------:R-:W-:Y:S01]  /*4f10*/  ISETP.GE.AND P0, PT, R68, 0x20, PT ;  /* 0x000000204400780c */ /* 0x000fe20003f06270 */
[----:B------:R-:W0:Y:S01]  /*4f20*/  LDCU UR5, c[0x0][0x3b4] ;  /* 0x00007680ff0577ac */ /* 0x000e220008000800 */
[----:B------:R-:W1:Y:S01]  /*4f30*/  LDCU UR6, c[0x0][0x3b8] ;  /* 0x00007700ff0677ac */ /* 0x000e620008000800 */
[----:B------:R-:W2:Y:S10]  /*4f40*/  LDCU.128 UR8, c[0x0][0x390] ;  /* 0x00007200ff0877ac */ /* 0x000eb40008000c00 */
[----:B------:R-:W-:Y:S05]  /*4f50*/  @!P0 BRA `(.L_x_11) ;  /* 0x0000000000108947 */ /* 0x000fea0003800000 */
[----:B------:R-:W-:-:S06]  /*4f60*/  USHF.L.U32 UR4, UR4, 0x1f, URZ ;  /* 0x0000001f04047899 */ /* 0x000fcc00080006ff */
[----:B------:R-:W-:-:S04]  /*4f70*/  IMAD.U32 R3, RZ, RZ, UR4 ;  /* 0x00000004ff037e24 */ /* 0x000fc8000f8e00ff */
[----:B------:R-:W3:Y:S02]  /*4f80*/  SYNCS.PHASECHK.TRANS64.TRYWAIT P0, [UR13], R3 ;  /* 0x00000003ff0075a7 */ /* 0x000ee4000800110d */
[----:B---3--:R-:W-:Y:S05]  /*4f90*/  @!P0 BRA `(.L_x_12) ;  /* 0x0000002000708947 */ /* 0x008fea0003800000 */
.L_x_11:
[----:B------:R-:W-:Y:S01]  /*4fa0*/  BAR.SYNC.DEFER_BLOCKING 0x0 ;  /* 0x0000000000007b1d */ /* 0x000fe20000010000 */
[----:B-1----:R-:W-:Y:S01]  /*4fb0*/  IMAD R69, R0, UR6, RZ ;  /* 0x0000000600457c24 */ /* 0x002fe2000f8e02ff */
[C---:B--2---:R-:W-:Y:S01]  /*4fc0*/  ISETP.GE.AND P0, PT, R2.reuse, UR10, PT ;  /* 0x0000000a02007c0c */ /* 0x044fe2000bf06270 */
[----:B0-----:R-:W-:Y:S02]  /*4fd0*/  IMAD R3, R2, UR5, RZ ;  /* 0x0000000502037c24 */ /* 0x001fe4000f8e02ff */
[----:B------:R-:W-:Y:S02]  /*4fe0*/  VIADD R71, R69, UR6 ;  /* 0x0000000645477c36 */ /* 0x000fe40008000000 */
[C---:B------:R-:W-:Y:S01]  /*4ff0*/  VIADD R68, R0.reuse, 0x2 ;  /* 0x0000000200447836 */ /* 0x040fe20000000000 */
[----:B------:R-:W-:Y:S01]  /*5000*/  IADD3 R2, P5, PT, R3, UR8, RZ ;  /* 0x0000000803027c10 */ /* 0x000fe2000ffbe0ff */
[----:B------:R-:W-:Y:S02]  /*5010*/  VIADD R73, R71, UR6 ;  /* 0x0000000647497c36 */ /* 0x000fe40008000000 */
[----:B------:R-:W-:Y:S01]  /*5020*/  VIADD R70, R0, 0x1 ;  /* 0x0000000100467836 */ /* 0x000fe20000000000 */
[----:B------:R-:W-:Y:S01]  /*5030*/  LEA.HI.X.SX32 R3, R3, UR9, 0x1, P5 ;  /* 0x0000000903037c11 */ /* 0x000fe2000a8f0eff */
[----:B------:R-:W-:Y:S01]  /*5040*/  VIADD R75, R73, UR6 ;  /* 0x00000006494b7c36 */ /* 0x000fe20008000000 */
[----:B------:R-:W-:Y:S01]  /*5050*/  ISETP.LT.AND P4, PT, R68, UR11, !P0 ;  /* 0x0000000b44007c0c */ /* 0x000fe2000c781270 */
[----:B------:R-:W-:Y:S01]  /*5060*/  VIADD R91, R0, 0x3 ;  /* 0x00000003005b7836 */ /* 0x000fe20000000000 */
[----:B------:R-:W-:Y:S01]  /*5070*/  ISETP.LT.AND P2, PT, R70, UR11, !P0 ;  /* 0x0000000b46007c0c */ /* 0x000fe2000c741270 */
[----:B------:R-:W-:Y:S01]  /*5080*/  VIADD R76, R75, UR6 ;  /* 0x000000064b4c7c36 */ /* 0x000fe20008000000 */
[----:B------:R-:W-:Y:S01]  /*5090*/  IADD3 R68, P6, PT, R71, R2, RZ ;  /* 0x0000000247447210 */ /* 0x000fe20007fde0ff */
[----:B------:R-:W-:-:S02]  /*50a0*/  VIADD R94, R0, 0x4 ;  /* 0x00000004005e7836 */ /* 0x000fc40000000000 */
[----:B------:R-:W-:Y:S01]  /*50b0*/  VIADD R77, R76, UR6 ;  /* 0x000000064c4d7c36 */ /* 0x000fe20008000000 */
[----:B------:R-:W0:Y:S02]  /*50c0*/  @!P3 SYNCS.CCTL.IV [UR16+0x3000] ;  /* 0x00300000ff00b9b1 */ /* 0x000e240008000010 */
[----:B0-----:R-:W-:Y:S01]  /*50d0*/  BAR.SYNC.DEFER_BLOCKING 0x0 ;  /* 0x0000000000007b1d */ /* 0x001fe20000010000 */
[----:B------:R-:W-:-:S04]  /*50e0*/  VIADD R79, R77, UR6 ;  /* 0x000000064d4f7c36 */ /* 0x000fc80008000000 */
[----:B------:R-:W-:Y:S01]  /*50f0*/  VIADD R81, R79, UR6 ;  /* 0x000000064f517c36 */ /* 0x000fe20008000000 */
[----:B------:R-:W0:Y:S03]  /*5100*/  LDTM.x64 R4, tmem[UR12] ;  /* 0x0000000c000479ee */ /* 0x000e260008340000 */
[----:B------:R-:W-:-:S04]  /*5110*/  VIADD R83, R81, UR6 ;  /* 0x0000000651537c36 */ /* 0x000fc80008000000 */
[----:B------:R-:W-:-:S04]  /*5120*/  VIADD R85, R83, UR6 ;  /* 0x0000000653557c36 */ /* 0x000fc80008000000 */
[----:B------:R-:W-:-:S04]  /*5130*/  VIADD R87, R85, UR6 ;  /* 0x0000000655577c36 */ /* 0x000fc80008000000 */
[----:B------:R-:W-:Y:S01]  /*5140*/  VIADD R89, R87, UR6 ;  /* 0x0000000657597c36 */ /* 0x000fe20008000000 */
[----:B------:R-:W1:Y:S03]  /*5150*/  @!P3 SYNCS.CCTL.IV [UR16+0x3008] ;  /* 0x00300800ff00b9b1 */ /* 0x000e660008000010 */
[----:B------:R-:W-:Y:S01]  /*5160*/  VIADD R92, R89, UR6 ;  /* 0x00000006595c7c36 */ /* 0x000fe20008000000 */
[----:B------:R-:W-:Y:S01]  /*5170*/  NOP ;  /* 0x0000000000007918 */ /* 0x000fe20000000000 */
[----:B0-----:R-:W-:Y:S02]  /*5180*/  F2FP.SATFINITE.E4M3.F32.PACK_AB_MERGE_C R93, R5, R4, RZ ;  /* 0x00000004055d723e */ /* 0x001fe400048070ff */
[----:B------:R-:W-:Y:S02]  /*5190*/  IADD3 R4, P5, PT, R69, R2, RZ ;  /* 0x0000000245047210 */ /* 0x000fe40007fbe0ff */
[----:B------:R-:W-:Y:S01]  /*51a0*/  F2FP.SATFINITE.E4M3.F32.PACK_AB_MERGE_C R7, R7, R6, RZ ;  /* 0x000000060707723e */ /* 0x000fe200048070ff */
[----:B------:R-:W-:Y:S01]  /*51b0*/  VIADD R6, R0, 0x5 ;  /* 0x0000000500067836 */ /* 0x000fe20000000000 */
[----:B------:R-:W-:-:S02]  /*51c0*/  LEA.HI.X.SX32 R5, R69, R3, 0x1, P5 ;  /* 0x0000000345057211 */ /* 0x000fc400028f0eff */
[-C--:B------:R-:W-:Y:S02]  /*51d0*/  IADD3 R70, P5, PT, R73, R2.reuse, RZ ;  /* 0x0000000249467210 */ /* 0x080fe40007fbe0ff */
[-C--:B------:R-:W-:Y:S02]  /*51e0*/  LEA.HI.X.SX32 R69, R71, R3.reuse, 0x1, P6 ;  /* 0x0000000347457211 */ /* 0x080fe400030f0eff */
[-C--:B------:R-:W-:Y:S02]  /*51f0*/  IADD3 R72, P6, PT, R75, R2.reuse, RZ ;  /* 0x000000024b487210 */ /* 0x080fe40007fde0ff */
[-C--:B------:R-:W-:Y:S02]  /*5200*/  LEA.HI.X.SX32 R71, R73, R3.reuse, 0x1, P5 ;  /* 0x0000000349477211 */ /* 0x080fe400028f0eff */
[----:B------:R-:W-:Y:S02]  /*5210*/  IADD3 R74, P5, PT, R76, R2, RZ ;  /* 0x000000024c4a7210 */ /* 0x000fe40007fbe0ff */
[----:B------:R-:W-:-:S02]  /*5220*/  LEA.HI.X.SX32 R73, R75, R3, 0x1, P6 ;  /* 0x000000034b497211 */ /* 0x000fc400030f0eff */
[-C--:B------:R-:W-:Y:S02]  /*5230*/  LEA.HI.X.SX32 R75, R76, R3.reuse, 0x1, P5 ;  /* 0x000000034c4b7211 */ /* 0x080fe400028f0eff */
[-C--:B------:R-:W-:Y:S02]  /*5240*/  IADD3 R76, P3, PT, R77, R2.reuse, RZ ;  /* 0x000000024d4c7210 */ /* 0x080fe40007f7e0ff */
[-C--:B------:R-:W-:Y:S02]  /*5250*/  IADD3 R78, P5, PT, R79, R2.reuse, RZ ;  /* 0x000000024f4e7210 */ /* 0x080fe40007fbe0ff */
[----:B------:R-:W-:Y:S02]  /*5260*/  IADD3 R80, P6, PT, R81, R2, RZ ;  /* 0x0000000251507210 */ /* 0x000fe40007fde0ff */
[-C--:B------:R-:W-:Y:S02]  /*5270*/  LEA.HI.X.SX32 R77, R77, R3.reuse, 0x1, P3 ;  /* 0x000000034d4d7211 */ /* 0x080fe400018f0eff */
[----:B------:R-:W-:-:S02]  /*5280*/  LEA.HI.X.SX32 R79, R79, R3, 0x1, P5 ;  /* 0x000000034f4f7211 */ /* 0x000fc400028f0eff */
[-C--:B------:R-:W-:Y:S02]  /*5290*/  IADD3 R82, P3, PT, R83, R2.reuse, RZ ;  /* 0x0000000253527210 */ /* 0x080fe40007f7e0ff */
[----:B------:R-:W-:Y:S02]  /*52a0*/  ISETP.LT.AND P5, PT, R0, UR11, !P0 ;  /* 0x0000000b00007c0c */ /* 0x000fe4000c7a1270 */
[-C--:B------:R-:W-:Y:S02]  /*52b0*/  LEA.HI.X.SX32 R81, R81, R3.reuse, 0x1, P6 ;  /* 0x0000000351517211 */ /* 0x080fe400030f0eff */
[-C--:B------:R-:W-:Y:S02]  /*52c0*/  IADD3 R84, P6, PT, R85, R2.reuse, RZ ;  /* 0x0000000255547210 */ /* 0x080fe40007fde0ff */
[----:B------:R-:W-:Y:S02]  /*52d0*/  LEA.HI.X.SX32 R83, R83, R3, 0x1, P3 ;  /* 0x0000000353537211 */ /* 0x000fe400018f0eff */
[----:B------:R-:W-:-:S02]  /*52e0*/  IADD3 R86, P3, PT, R87, R2, RZ ;  /* 0x0000000257567210 */ /* 0x000fc40007f7e0ff */
[-C--:B------:R-:W-:Y:S02]  /*52f0*/  LEA.HI.X.SX32 R85, R85, R3.reuse, 0x1, P6 ;  /* 0x0000000355557211 */ /* 0x080fe400030f0eff */
[-C--:B------:R-:W-:Y:S01]  /*5300*/  IADD3 R88, P6, PT, R89, R2.reuse, RZ ;  /* 0x0000000259587210 */ /* 0x080fe20007fde0ff */
[----:B------:R0:W-:Y:S01]  /*5310*/  @P5 STG.E.U8 desc[UR18][R4.64], R93 ;  /* 0x0000005d04005986 */ /* 0x0001e2000c101112 */
[-C--:B------:R-:W-:Y:S02]  /*5320*/  LEA.HI.X.SX32 R87, R87, R3.reuse, 0x1, P3 ;  /* 0x0000000357577211 */ /* 0x080fe400018f0eff */
[----:B------:R-:W-:Y:S02]  /*5330*/  IADD3 R90, P3, PT, R92, R2, RZ ;  /* 0x000000025c5a7210 */ /* 0x000fe40007f7e0ff */
[----:B------:R-:W-:Y:S02]  /*5340*/  PRMT R95, R93, 0x9910, RZ ;  /* 0x000099105d5f7816 */ /* 0x000fe400000000ff */
[----:B------:R-:W-:-:S02]  /*5350*/  LEA.HI.X.SX32 R89, R89, R3, 0x1, P6 ;  /* 0x0000000359597211 */ /* 0x000fc400030f0eff */
[----:B------:R-:W-:Y:S02]  /*5360*/  ISETP.LT.AND P6, PT, R91, UR11, !P0 ;  /* 0x0000000b5b007c0c */ /* 0x000fe4000c7c1270 */
[----:B------:R-:W-:Y:S01]  /*5370*/  LEA.HI.X.SX32 R91, R92, R3, 0x1, P3 ;  /* 0x000000035c5b7211 */ /* 0x000fe200018f0eff */
[----:B0-----:R-:W-:Y:S01]  /*5380*/  VIADD R4, R0, 0x8 ;  /* 0x0000000800047836 */ /* 0x001fe20000000000 */
[----:B------:R-:W-:Y:S01]  /*5390*/  SHF.R.S32.HI R95, RZ, 0x8, R95 ;  /* 0x00000008ff5f7819 */ /* 0x000fe2000001145f */
[----:B------:R-:W-:Y:S01]  /*53a0*/  VIADD R92, R92, UR6 ;  /* 0x000000065c5c7c36 */ /* 0x000fe20008000000 */
[----:B------:R-:W-:Y:S01]  /*53b0*/  ISETP.LT.AND P5, PT, R6, UR11, !P0 ;  /* 0x0000000b06007c0c */ /* 0x000fe2000c7a1270 */
[----:B------:R-:W-:Y:S01]  /*53c0*/  VIADD R6, R0, 0x6 ;  /* 0x0000000600067836 */ /* 0x000fe20000000000 */
[----:B------:R-:W-:Y:S01]  /*53d0*/  ISETP.LT.AND P3, PT, R94, UR11, !P0 ;  /* 0x0000000b5e007c0c */ /* 0x000fe2000c761270 */
[----:B------:R-:W-:Y:S01]  /*53e0*/  @P2 STG.E.U8 desc[UR18][R68.64], R95 ;  /* 0x0000005f44002986 */ /* 0x000fe2000c101112 */
[----:B------:R-:W-:-:S02]  /*53f0*/  PRMT R94, R7, 0x9910, RZ ;  /* 0x00009910075e7816 */ /* 0x000fc400000000ff */
[----:B------:R-:W-:Y:S01]  /*5400*/  ISETP.LT.AND P2, PT, R6, UR11, !P0 ;  /* 0x0000000b06007c0c */ /* 0x000fe2000c741270 */
[----:B------:R0:W-:Y:S01]  /*5410*/  @P4 STG.E.U8 desc[UR18][R70.64], R7 ;  /* 0x0000000746004986 */ /* 0x0001e2000c101112 */
[----:B------:R-:W-:Y:S01]  /*5420*/  F2FP.SATFINITE.E4M3.F32.PACK_AB_MERGE_C R9, R9, R8, RZ ;  /* 0x000000080909723e */ /* 0x000fe200048070ff */
[----:B------:R-:W-:Y:S01]  /*5430*/  IMAD.MOV.U32 R6, RZ, RZ, R94 ;  /* 0x000000ffff067224 */ /* 0x000fe200078e005e */
[----:B------:R-:W-:Y:S01]  /*5440*/  F2FP.SATFINITE.E4M3.F32.PACK_AB_MERGE_C R11, R11, R10, RZ ;  /* 0x0000000a0b0b723e */ /* 0x000fe200048070ff */
[C---:B------:R-:W-:Y:S01]  /*5450*/  VIADD R8, R0.reuse, 0x7 ;  /* 0x0000000700087836 */ /* 0x040fe20000000000 */
[----:B------:R-:W-:Y:S01]  /*5460*/  F2FP.SATFINITE.E4M3.F32.PACK_AB_MERGE_C R13, R13, R12, RZ ;  /* 0x0000000c0d0d723e */ /* 0x000fe200048070ff */
[C---:B------:R-:W-:Y:S01]  /*5470*/  VIADD R10, R0.reuse, 0x11 ;  /* 0x00000011000a7836 */ /* 0x040fe20000000000 */
[----:B------:R-:W-:Y:S01]  /*5480*/  SHF.R.S32.HI R5, RZ, 0x8, R6 ;  /* 0x00000008ff057819 */ /* 0x000fe20000011406 */
[----:B------:R-:W-:Y:S01]  /*5490*/  VIADD R12, R0, 0x13 ;  /* 0x00000013000c7836 */ /* 0x000fe20000000000 */
[----:B------:R-:W-:-:S02]  /*54a0*/  PRMT R6, R9, 0x9910, RZ ;  /* 0x0000991009067816 */ /* 0x000fc400000000ff */
[----:B------:R-:W-:Y:S01]  /*54b0*/  ISETP.LT.AND P4, PT, R8, UR11, !P0 ;  /* 0x0000000b08007c0c */ /* 0x000fe2000c781270 */
[----:B------:R2:W-:Y:S01]  /*54c0*/  @P6 STG.E.U8 desc[UR18][R72.64], R5 ;  /* 0x0000000548006986 */ /* 0x0005e2000c101112 */
[----:B------:R-:W-:Y:S01]  /*54d0*/  ISETP.LT.AND P6, PT, R4, UR11, !P0 ;  /* 0x0000000b04007c0c */ /* 0x000fe2000c7c1270 */
[----:B------:R-:W-:Y:S01]  /*54e0*/  IMAD.MOV.U32 R4, RZ, RZ, R6 ;  /* 0x000000ffff047224 */ /* 0x000fe200078e0006 */
[----:B------:R-:W-:Y:S01]  /*54f0*/  F2FP.SATFINITE.E4M3.F32.PACK_AB_MERGE_C R15, R15, R14, RZ ;  /* 0x0000000e0f0f723e */ /* 0x000fe200048070ff */
[----:B------:R-:W-:Y:S01]  /*5500*/  VIADD R6, R0, 0x9 ;  /* 0x0000000900067836 */ /* 0x000fe20000000000 */
[----:B------:R-:W-:Y:S01]  /*5510*/  @P3 STG.E.U8 desc[UR18][R74.64], R9 ;  /* 0x000000094a003986 */ /* 0x000fe2000c101112 */
[----:B------:R-:W-:Y:S01]  /*5520*/  F2FP.SATFINITE.E4M3.F32.PACK_AB_MERGE_C R17, R17, R16, RZ ;  /* 0x000000101111723e */ /* 0x000fe200048070ff */
[----:B------:R-:W-:Y:S01]  /*5530*/  VIADD R8, R92, UR6 ;  /* 0x000000065c087c36 */ /* 0x000fe20008000000 */
[----:B0-----:R-:W-:Y:S01]  /*5540*/  SHF.R.S32.HI R7, RZ, 0x8, R4 ;  /* 0x00000008ff077819 */ /* 0x001fe20000011404 */
[----:B------:R-:W-:Y:S01]  /*5550*/  VIADD R4, R0, 0xa ;  /* 0x0000000a00047836 */ /* 0x000fe20000000000 */
[----:B------:R-:W-:Y:S01]  /*5560*/  ISETP.LT.AND P3, PT, R6, UR11, !P0 ;  /* 0x0000000b06007c0c */ /* 0x000fe2000c761270 */
[----:B------:R-:W-:Y:S01]  /*5570*/  VIADD R14, R0, 0x3e ;  /* 0x0000003e000e7836 */ /* 0x000fe20000000000 */
[----:B------:R-:W-:Y:S01]  /*5580*/  PRMT R6, R11, 0x9910, RZ ;  /* 0x000099100b067816 */ /* 0x000fe200000000ff */
[----:B------:R0:W-:Y:S01]  /*5590*/  @P5 STG.E.U8 desc[UR18][R76.64], R7 ;  /* 0x000000074c005986 */ /* 0x0001e2000c101112 */
[----:B------:R-:W-:Y:S01]  /*55a0*/  ISETP.LT.AND P5, PT, R4, UR11, !P0 ;  /* 0x0000000b04007c0c */ /* 0x000fe2000c7a1270 */
[----:B------:R-:W-:Y:S01]  /*55b0*/  VIADD R4, R0, 0xb ;  /* 0x0000000b00047836 */ /* 0x000fe20000000000 */
[----:B------:R-:W-:Y:S01]  /*55c0*/  F2FP.SATFINITE.E4M3.F32.PACK_AB_MERGE_C R19, R19, R18, RZ ;  /* 0x000000121313723e */ /* 0x000fe200048070ff */
[----:B--2---:R-:W-:Y:S01]  /*55d0*/  IMAD.MOV.U32 R5, RZ, RZ, R6 ;  /* 0x000000ffff057224 */ /* 0x004fe200078e0006 */
[----:B------:R2:W-:Y:S01]  /*55e0*/  @P2 STG.E.U8 desc[UR18][R78.64], R11 ;  /* 0x0000000b4e002986 */ /* 0x0005e2000c101112 */
[----:B------:R-:W-:-:S02]  /*55f0*/  PRMT R6, R13, 0x9910, RZ ;  /* 0x000099100d067816 */ /* 0x000fc400000000ff */
[----:B------:R-:W-:Y:S01]  /*5600*/  ISETP.LT.AND P2, PT, R4, UR11, !P0 ;  /* 0x0000000b04007c0c */ /* 0x000fe2000c741270 */
[----:B------:R-:W-:Y:S01]  /*5610*/  VIADD R4, R0, 0xc ;  /* 0x0000000c00047836 */ /* 0x000fe20000000000 */
[----:B------:R-:W-:Y:S01]  /*5620*/  SHF.R.S32.HI R5, RZ, 0x8, R5 ;  /* 0x00000008ff057819 */ /* 0x000fe20000011405 */
[----:B0-----:R-:W-:Y:S01]  /*5630*/  IMAD.MOV.U32 R7, RZ, RZ, R6 ;  /* 0x000000ffff077224 */ /* 0x001fe200078e0006 */
[----:B------:R-:W-:-:S03]  /*5640*/  PRMT R9, R15, 0x9910, RZ ;  /* 0x000099100f097816 */ /* 0x000fc600000000ff */
[----:B------:R-:W-:Y:S01]  /*5650*/  @P4 STG.E.U8 desc[UR18][R80.64], R5 ;  /* 0x0000000550004986 */ /* 0x000fe2000c101112 */
[----:B------:R-:W-:Y:S01]  /*5660*/  ISETP.LT.AND P4, PT, R4, UR11, !P0 ;  /* 0x0000000b04007c0c */ /* 0x000fe2000c781270 */
[----:B------:R-:W-:Y:S01]  /*5670*/  VIADD R4, R0, 0xd ;  /* 0x0000000d00047836 */ /* 0x000fe20000000000 */
[----:B------:R-:W-:Y:S01]  /*5680*/  SHF.R.S32.HI R7, RZ, 0x8, R7 ;  /* 0x00000008ff077819 */ /* 0x000fe20000011407 */
[----:B------:R0:W-:Y:S01]  /*5690*/  @P6 STG.E.U8 desc[UR18][R82.64], R13 ;  /* 0x0000000d52006986 */ /* 0x0001e2000c101112 */
[----:B------:R-:W-:Y:S02]  /*56a0*/  SHF.R.S32.HI R9, RZ, 0x8, R9 ;  /* 0x00000008ff097819 */ /* 0x000fe40000011409 */
[----:B------:R-:W-:Y:S01]  /*56b0*/  ISETP.LT.AND P6, PT, R4, UR11, !P0 ;  /* 0x0000000b04007c0c */ /* 0x000fe2000c7c1270 */
[----:B------:R-:W-:Y:S01]  /*56c0*/  VIADD R4, R0, 0xe ;  /* 0x0000000e00047836 */ /* 0x000fe20000000000 */
[----:B------:R-:W-:Y:S01]  /*56d0*/  @P3 STG.E.U8 desc[UR18][R84.64], R7 ;  /* 0x0000000754003986 */ /* 0x000fe2000c101112 */
[----:B--2---:R-:W-:-:S02]  /*56e0*/  PRMT R11, R17, 0x9910, RZ ;  /* 0x00009910110b7816 */ /* 0x004fc400000000ff */
[----:B------:R-:W-:Y:S01]  /*56f0*/  F2FP.SATFINITE.E4M3.F32.PACK_AB_MERGE_C R21, R21, R20, RZ ;  /* 0x000000141515723e */ /* 0x000fe200048070ff */
[----:B------:R-:W-:Y:S01]  /*5700*/  @P5 STG.E.U8 desc[UR18][R86.64], R15 ;  /* 0x0000000f56005986 */ /* 0x000fe2000c101112 */
[----:B------:R-:W-:Y:S01]  /*5710*/  ISETP.LT.AND P3, PT, R4, UR11, !P0 ;  /* 0x0000000b04007c0c */ /* 0x000fe2000c761270 */
[----:B------:R-:W-:Y:S01]  /*5720*/  VIADD R4, R0, 0xf ;  /* 0x0000000f00047836 */ /* 0x000fe20000000000 */
[----:B------:R-:W-:Y:S01]  /*5730*/  SHF.R.S32.HI R11, RZ, 0x8, R11 ;  /* 0x00000008ff0b7819 */ /* 0x000fe2000001140b */
[----:B------:R2:W-:Y:S01]  /*5740*/  @P2 STG.E.U8 desc[UR18][R88.64], R9 ;  /* 0x0000000958002986 */ /* 0x0005e2000c101112 */
[----:B0-----:R-:W-:Y:S02]  /*5750*/  PRMT R13, R19, 0x9910, RZ ;  /* 0x00009910130d7816 */ /* 0x001fe400000000ff */
[----:B------:R-:W-:Y:S01]  /*5760*/  ISETP.LT.AND P5, PT, R4, UR11, !P0 ;  /* 0x0000000b04007c0c */ /* 0x000fe2000c7a1270 */
[----:B------:R-:W-:Y:S01]  /*5770*/  VIADD R4, R0, 0x10 ;  /* 0x0000001000047836 */ /* 0x000fe20000000000 */
[----:B------:R-:W-:Y:S01]  /*5780*/  @P4 STG.E.U8 desc[UR18][R90.64], R17 ;  /* 0x000000115a004986 */ /* 0x000fe2000c101112 */
[----:B------:R-:W-:-:S02]  /*5790*/  SHF.R.S32.HI R13, RZ, 0x8, R13 ;  /* 0x00000008ff0d7819 */ /* 0x000fc4000001140d */
[----:B------:R-:W-:Y:S02]  /*57a0*/  F2FP.SATFINITE.E4M3.F32.PACK_AB_MERGE_C R23, R23, R22, RZ ;  /* 0x000000161717723e */ /* 0x000fe400048070ff */
[----:B------:R-:W-:Y:S02]  /*57b0*/  ISETP.LT.AND P2, PT, R4, UR11, !P0 ;  /* 0x0000000b04007c0c */ /* 0x000fe4000c741270 */
[----:B------:R-:W-:Y:S01]  /*57c0*/  IADD3 R4, P4, PT, R92, R2, RZ ;  /* 0x000000025c047210 */ /* 0x000fe20007f9e0ff */
[----:B--2---:R-:W-:Y:S01]  /*57d0*/  VIADD R9, R0, 0x12 ;  /* 0x0000001200097836 */ /* 0x004fe20000000000 */
[----:B------:R-:W-:Y:S02]  /*57e0*/  F2FP.SATFINITE.E4M3.F32.PACK_AB_MERGE_C R25, R25, R24, RZ ;  /* 0x000000181919723e */ /* 0x000fe400048070ff */
[----:B------:R-:W-:Y:S02]  /*57f0*/  LEA.HI.X.SX32 R5, R92, R3, 0x1, P4 ;  /* 0x000000035c057211 */ /* 0x000fe400020f0eff */
[----:B------:R-:W-:-:S02]  /*5800*/  IADD3 R6, P4, PT, R8, R2, RZ ;  /* 0x0000000208067210 */ /* 0x000fc40007f9e0ff */
[----:B------:R-:W-:Y:S01]  /*5810*/  F2FP.SATFINITE.E4M3.F32.PACK_AB_MERGE_C R27, R27, R26, RZ ;  /* 0x0000001a1b1b723e */ /* 0x000fe200048070ff */
[----:B------:R0:W-:Y:S01]  /*5820*/  @P6 STG.E.U8 desc[UR18][R4.64], R11 ;  /* 0x0000000b04006986 */ /* 0x0001e2000c101112 */
[C---:B------:R-:W-:Y:S02]  /*5830*/  LEA.HI.X.SX32 R7, R8.reuse, R3, 0x1, P4 ;  /* 0x0000000308077211 */ /* 0x040fe400020f0eff */
[----:B------:R-:W-:Y:S01]  /*5840*/  ISETP.LT.AND P4, PT, R9, UR11, !P0 ;  /* 0x0000000b09007c0c */ /* 0x000fe2000c781270 */
[----:B------:R-:W-:Y:S01]  /*5850*/  VIADD R9, R8, UR6 ;  /* 0x0000000608097c36 */ /* 0x000fe20008000000 */
[----:B------:R-:W-:Y:S01]  /*5860*/  ISETP.LT.AND P6, PT, R10, UR11, !P0 ;  /* 0x0000000b0a007c0c */ /* 0x000fe2000c7c1270 */
[----:B------:R2:W-:Y:S01]  /*5870*/  @P3 STG.E.U8 desc[UR18][R6.64], R19 ;  /* 0x0000001306003986 */ /* 0x0005e2000c101112 */
[----:B------:R-:W-:Y:S01]  /*5880*/  F2FP.SATFINITE.E4M3.F32.PACK_AB_MERGE_C R29, R29, R28, RZ ;  /* 0x0000001c1d1d723e */ /* 0x000fe200048070ff */
[C---:B------:R-:W-:Y:S01]  /*5890*/  VIADD R10, R9.reuse, UR6 ;  /* 0x00000006090a7c36 */ /* 0x040fe20008000000 */
[----:B------:R-:W-:-:S02]  /*58a0*/  IADD3 R8, P3, PT, R9, R2, RZ ;  /* 0x0000000209087210 */ /* 0x000fc40007f7e0ff */
[----:B------:R-:W-:Y:S01]  /*58b0*/  F2FP.SATFINITE.E4M3.F32.PACK_AB_MERGE_C R31, R31, R30, RZ ;  /* 0x0000001e1f1f723e */ /* 0x000fe200048070ff */
[----:B0-----:R-:W-:Y:S01]  /*58c0*/  VIADD R11, R0, 0x14 ;  /* 0x00000014000b7836 */ /* 0x001fe20000000000 */
[-C--:B------:R-:W-:Y:S02]  /*58d0*/  LEA.HI.X.SX32 R9, R9, R3.reuse, 0x1, P3 ;  /* 0x0000000309097211 */ /* 0x080fe400018f0eff */
[C---:B------:R-:W-:Y:S02]  /*58e0*/  IADD3 R4, P3, PT, R10.reuse, R2, RZ ;  /* 0x000000020a047210 */ /* 0x040fe40007f7e0ff */
[----:B------:R-:W-:Y:S01]  /*58f0*/  F2FP.SATFINITE.E4M3.F32.PACK_AB_MERGE_C R33, R33, R32, RZ ;  /* 0x000000202121723e */ /* 0x000fe200048070ff */
[----:B------:R0:W-:Y:S01]  /*5900*/  @P5 STG.E.U8 desc[UR18][R8.64], R13 ;  /* 0x0000000d08005986 */ /* 0x0001e2000c101112 */
[C---:B------:R-:W-:Y:S01]  /*5910*/  LEA.HI.X.SX32 R5, R10.reuse, R3, 0x1, P3 ;  /* 0x000000030a057211 */ /* 0x040fe200018f0eff */
[----:B------:R-:W-:Y:S01]  /*5920*/  VIADD R10, R10, UR6 ;  /* 0x000000060a0a7c36 */ /* 0x000fe20008000000 */
[----:B------:R-:W-:-:S02]  /*5930*/  ISETP.LT.AND P3, PT, R11, UR11, !P0 ;  /* 0x0000000b0b007c0c */ /* 0x000fc4000c761270 */
[----:B------:R-:W-:Y:S01]  /*5940*/  ISETP.LT.AND P5, PT, R12, UR11, !P0 ;  /* 0x0000000b0c007c0c */ /* 0x000fe2000c7a1270 */
[----:B------:R3:W-:Y:S01]  /*5950*/  @P2 STG.E.U8 desc[UR18][R4.64], R21 ;  /* 0x0000001504002986 */ /* 0x0007e2000c101112 */
[CC--:B--2---:R-:W-:Y:S01]  /*5960*/  IADD3 R6, P2, PT, R10.reuse, R2.reuse, RZ ;  /* 0x000000020a067210 */ /* 0x0c4fe20007f5e0ff */
[C---:B------:R-:W-:Y:S01]  /*5970*/  VIADD R11, R10.reuse, UR6 ;  /* 0x000000060a0b7c36 */ /* 0x040fe20008000000 */
[----:B------:R-:W-:Y:S02]  /*5980*/  PRMT R12, R21, 0x9910, RZ ;  /* 0x00009910150c7816 */ /* 0x000fe400000000ff */
[-C--:B------:R-:W-:Y:S01]  /*5990*/  LEA.HI.X.SX32 R7, R10, R3.reuse, 0x1, P2 ;  /* 0x000000030a077211 */ /* 0x080fe200010f0eff */
[C---:B------:R-:W-:Y:S01]  /*59a0*/  VIADD R10, R0.reuse, 0x16 ;  /* 0x00000016000a7836 */ /* 0x040fe20000000000 */
[CC--:B0-----:R-:W-:Y:S02]  /*59b0*/  IADD3 R8, P2, PT, R11.reuse, R2.reuse, RZ ;  /* 0x000000020b087210 */ /* 0x0c1fe40007f5e0ff */
[----:B------:R-:W-:Y:S01]  /*59c0*/  SHF.R.S32.HI R13, RZ, 0x8, R12 ;  /* 0x00000008ff0d7819 */ /* 0x000fe2000001140c */
[----:B------:R-:W-:Y:S01]  /*59d0*/  VIADD R12, R0, 0x15 ;  /* 0x00000015000c7836 */ /* 0x000fe20000000000 */
[C---:B------:R-:W-:Y:S01]  /*59e0*/  LEA.HI.X.SX32 R9, R11.reuse, R3, 0x1, P2 ;  /* 0x000000030b097211 */ /* 0x040fe200010f0eff */
[----:B------:R-:W-:Y:S01]  /*59f0*/  VIADD R11, R11, UR6 ;  /* 0x000000060b0b7c36 */ /* 0x000fe20008000000 */
[----:B------:R-:W-:Y:S01]  /*5a00*/  ISETP.LT.AND P2, PT, R10, UR11, !P0 ;  /* 0x0000000b0a007c0c */ /* 0x000fe2000c741270 */
[----:B------:R0:W-:Y:S01]  /*5a10*/  @P6 STG.E.U8 desc[UR18][R6.64], R13 ;  /* 0x0000000d06006986 */ /* 0x0001e2000c101112 */
[----:B------:R-:W-:Y:S01]  /*5a20*/  ISETP.LT.AND P6, PT, R12, UR11, !P0 ;  /* 0x0000000b0c007c0c */ /* 0x000fe2000c7c1270 */
[----:B------:R-:W-:Y:S01]  /*5a30*/  VIADD R10, R11, UR6 ;  /* 0x000000060b0a7c36 */ /* 0x000fe20008000000 */
[----:B------:R-:W-:Y:S01]  /*5a40*/  PRMT R12, R23, 0x9910, RZ ;  /* 0x00009910170c7816 */ /* 0x000fe200000000ff */
[----:B------:R2:W-:Y:S01]  /*5a50*/  @P4 STG.E.U8 desc[UR18][R8.64], R23 ;  /* 0x0000001708004986 */ /* 0x0005e2000c101112 */
[----:B---3--:R-:W-:-:S02]  /*5a60*/  IADD3 R4, P4, PT, R11, R2, RZ ;  /* 0x000000020b047210 */ /* 0x008fc40007f9e0ff */
[----:B------:R-:W-:Y:S02]  /*5a70*/  F2FP.SATFINITE.E4M3.F32.PACK_AB_MERGE_C R35, R35, R34, RZ ;  /* 0x000000222323723e */ /* 0x000fe400048070ff */
[-C--:B------:R-:W-:Y:S01]  /*5a80*/  LEA.HI.X.SX32 R5, R11, R3.reuse, 0x1, P4 ;  /* 0x000000030b057211 */ /* 0x080fe200020f0eff */
[----:B------:R-:W-:Y:S01]  /*5a90*/  VIADD R11, R0, 0x18 ;  /* 0x00000018000b7836 */ /* 0x000fe20000000000 */
[----:B------:R-:W-:Y:S02]  /*5aa0*/  F2FP.SATFINITE.E4M3.F32.PACK_AB_MERGE_C R37, R37, R36, RZ ;  /* 0x000000242525723e */ /* 0x000fe400048070ff */
[-C--:B0-----:R-:W-:Y:S02]  /*5ab0*/  IADD3 R6, P4, PT, R10, R2.reuse, RZ ;  /* 0x000000020a067210 */ /* 0x081fe40007f9e0ff */
[----:B------:R-:W-:Y:S01]  /*5ac0*/  SHF.R.S32.HI R13, RZ, 0x8, R12 ;  /* 0x00000008ff0d7819 */ /* 0x000fe2000001140c */
[----:B------:R-:W-:Y:S01]  /*5ad0*/  VIADD R12, R0, 0x17 ;  /* 0x00000017000c7836 */ /* 0x000fe20000000000 */
[C---:B------:R-:W-:Y:S01]  /*5ae0*/  LEA.HI.X.SX32 R7, R10.reuse, R3, 0x1, P4 ;  /* 0x000000030a077211 */ /* 0x040fe200020f0eff */
[----:B------:R-:W-:Y:S01]  /*5af0*/  VIADD R10, R10, UR6 ;  /* 0x000000060a0a7c36 */ /* 0x000fe20008000000 */
[----:B------:R-:W-:Y:S01]  /*5b00*/  ISETP.LT.AND P4, PT, R11, UR11, !P0 ;  /* 0x0000000b0b007c0c */ /* 0x000fe2000c781270 */
[----:B------:R0:W-:Y:S01]  /*5b10*/  @P5 STG.E.U8 desc[UR18][R4.64], R13 ;  /* 0x0000000d04005986 */ /* 0x0001e2000c101112 */
[----:B------:R-:W-:Y:S01]  /*5b20*/  ISETP.LT.AND P5, PT, R12, UR11, !P0 ;  /* 0x0000000b0c007c0c */ /* 0x000fe2000c7a1270 */
[C---:B------:R-:W-:Y:S01]  /*5b30*/  VIADD R11, R10.reuse, UR6 ;  /* 0x000000060a0b7c36 */ /* 0x040fe20008000000 */
[----:B------:R-:W-:Y:S01]  /*5b40*/  PRMT R12, R25, 0x9910, RZ ;  /* 0x00009910190c7816 */ /* 0x000fe200000000ff */
[----:B------:R3:W-:Y:S01]  /*5b50*/  @P3 STG.E.U8 desc[UR18][R6.64], R25 ;  /* 0x0000001906003986 */ /* 0x0007e2000c101112 */
[----:B--2---:R-:W-:-:S02]  /*5b60*/  IADD3 R8, P3, PT, R10, R2, RZ ;  /* 0x000000020a087210 */ /* 0x004fc40007f7e0ff */
[----:B------:R-:W-:Y:S02]  /*5b70*/  F2FP.SATFINITE.E4M3.F32.PACK_AB_MERGE_C R39, R39, R38, RZ ;  /* 0x000000262727723e */ /* 0x000fe400048070ff */
[-C--:B------:R-:W-:Y:S01]  /*5b80*/  LEA.HI.X.SX32 R9, R10, R3.reuse, 0x1, P3 ;  /* 0x000000030a097211 */ /* 0x080fe200018f0eff */
[C---:B------:R-:W-:Y:S01]  /*5b90*/  VIADD R10, R0.reuse, 0x1a ;  /* 0x0000001a000a7836 */ /* 0x040fe20000000000 */
[----:B------:R-:W-:Y:S02]  /*5ba0*/  F2FP.SATFINITE.E4M3.F32.PACK_AB_MERGE_C R41, R41, R40, RZ ;  /* 0x000000282929723e */ /* 0x000fe400048070ff */
        /* <DEDUP_REMOVED lines=111> */
[----:B------:R-:W-:Y:S02]  /*62a0*/  PRMT R15, R65, 0x9910, RZ ;  /* 0x00009910410f7816 */ /* 0x000fe400000000ff */
        /* <DEDUP_REMOVED lines=12> */
[----:B------:R-:W-:Y:S02]  /*6370*/  PRMT R17, R67, 0x9910, RZ ;  /* 0x0000991043117816 */ /* 0x000fe400000000ff */
[-C--:B------:R-:W-:Y:S01]  /*6380*/  LEA.HI.X.SX32 R5, R10, R3.reuse, 0x1, P4 ;  /* 0x000000030a057211 */ /* 0x080fe200020f0eff */
[C---:B------:R-:W-:Y:S01]  /*6390*/  VIADD R10, R0.reuse, 0x2a ;  /* 0x0000002a000a7836 */ /* 0x040fe20000000000 */
[----:B------:R-:W-:Y:S02]  /*63a0*/  SHF.R.S32.HI R15, RZ, 0x8, R15 ;  /* 0x00000008ff0f7819 */ /* 0x000fe4000001140f */
        /* <DEDUP_REMOVED lines=12> */
[----:B------:R-:W-:Y:S02]  /*6470*/  SHF.R.S32.HI R17, RZ, 0x8, R17 ;  /* 0x00000008ff117819 */ /* 0x000fe40000011411 */
[-C--:B------:R-:W-:Y:S01]  /*6480*/  LEA.HI.X.SX32 R9, R11, R3.reuse, 0x1, P3 ;  /* 0x000000030b097211 */ /* 0x080fe200018f0eff */
[----:B------:R-:W-:Y:S01]  /*6490*/  VIADD R11, R0, 0x2c ;  /* 0x0000002c000b7836 */ /* 0x000fe20000000000 */
        /* <DEDUP_REMOVED lines=11> */
[----:B--2---:R-:W-:-:S04]  /*6550*/  IADD3 R6, P2, PT, R10, R2, RZ ;  /* 0x000000020a067210 */ /* 0x004fc80007f5e0ff */
        /* <DEDUP_REMOVED lines=13> */
[----:B---3--:R-:W-:-:S04]  /*6630*/  IADD3 R4, P4, PT, R11, R2, RZ ;  /* 0x000000020b047210 */ /* 0x008fc80007f9e0ff */
        /* <DEDUP_REMOVED lines=98> */
[----:B------:R-:W-:Y:S01]  /*6c60*/  LEA.HI.X.SX32 R9, R10, R3, 0x1, P3 ;  /* 0x000000030a097211 */ /* 0x000fe200018f0eff */
[C---:B------:R-:W-:Y:S01]  /*6c70*/  VIADD R10, R11.reuse, UR6 ;  /* 0x000000060b0a7c36 */ /* 0x040fe20008000000 */
[----:B0-----:R-:W-:Y:S01]  /*6c80*/  SHF.R.S32.HI R13, RZ, 0x8, R12 ;  /* 0x00000008ff0d7819 */ /* 0x001fe2000001140c */
[----:B------:R-:W-:Y:S01]  /*6c90*/  VIADD R12, R0, 0x3d ;  /* 0x0000003d000c7836 */ /* 0x000fe20000000000 */
[----:B------:R-:W-:-:S03]  /*6ca0*/  IADD3 R4, P3, PT, R11, R2, RZ ;  /* 0x000000020b047210 */ /* 0x000fc60007f7e0ff */
[----:B------:R0:W-:Y:S01]  /*6cb0*/  @P6 STG.E.U8 desc[UR18][R8.64], R13 ;  /* 0x0000000d08006986 */ /* 0x0001e2000c101112 */
[-C--:B------:R-:W-:Y:S01]  /*6cc0*/  LEA.HI.X.SX32 R5, R11, R3.reuse, 0x1, P3 ;  /* 0x000000030b057211 */ /* 0x080fe200018f0eff */
[C---:B------:R-:W-:Y:S01]  /*6cd0*/  VIADD R11, R10.reuse, UR6 ;  /* 0x000000060a0b7c36 */ /* 0x040fe20008000000 */
[-C--:B---3--:R-:W-:Y:S02]  /*6ce0*/  IADD3 R6, P6, PT, R10, R2.reuse, RZ ;  /* 0x000000020a067210 */ /* 0x088fe40007fde0ff */
[----:B------:R-:W-:Y:S01]  /*6cf0*/  ISETP.LT.AND P3, PT, R12, UR11, !P0 ;  /* 0x0000000b0c007c0c */ /* 0x000fe2000c761270 */
[C---:B------:R-:W-:Y:S01]  /*6d00*/  VIADD R12, R11.reuse, UR6 ;  /* 0x000000060b0c7c36 */ /* 0x040fe20008000000 */
[-C--:B------:R-:W-:Y:S01]  /*6d10*/  LEA.HI.X.SX32 R7, R10, R3.reuse, 0x1, P6 ;  /* 0x000000030a077211 */ /* 0x080fe200030f0eff */
[----:B------:R2:W-:Y:S01]  /*6d20*/  @P2 STG.E.U8 desc[UR18][R4.64], R63 ;  /* 0x0000003f04002986 */ /* 0x0005e2000c101112 */
[CC--:B------:R-:W-:Y:S02]  /*6d30*/  IADD3 R10, P6, PT, R11.reuse, R2.reuse, RZ ;  /* 0x000000020b0a7210 */ /* 0x0c0fe40007fde0ff */
[----:B------:R-:W-:Y:S01]  /*6d40*/  ISETP.LT.AND P2, PT, R14, UR11, !P0 ;  /* 0x0000000b0e007c0c */ /* 0x000fe2000c741270 */
[----:B------:R-:W-:Y:S01]  /*6d50*/  VIADD R14, R0, 0x3f ;  /* 0x0000003f000e7836 */ /* 0x000fe20000000000 */
[----:B------:R-:W-:Y:S01]  /*6d60*/  LEA.HI.X.SX32 R11, R11, R3, 0x1, P6 ;  /* 0x000000030b0b7211 */ /* 0x000fe200030f0eff */
[C---:B------:R-:W-:Y:S01]  /*6d70*/  VIADD R0, R12.reuse, UR6 ;  /* 0x000000060c007c36 */ /* 0x040fe20008000000 */
[----:B0-----:R-:W-:-:S02]  /*6d80*/  IADD3 R8, P6, PT, R12, R2, RZ ;  /* 0x000000020c087210 */ /* 0x001fc40007fde0ff */
[----:B------:R-:W-:Y:S02]  /*6d90*/  ISETP.LT.AND P0, PT, R14, UR11, !P0 ;  /* 0x0000000b0e007c0c */ /* 0x000fe4000c701270 */
[-C--:B------:R-:W-:Y:S01]  /*6da0*/  LEA.HI.X.SX32 R9, R12, R3.reuse, 0x1, P6 ;  /* 0x000000030c097211 */ /* 0x080fe200030f0eff */
[C---:B------:R-:W-:Y:S01]  /*6db0*/  VIADD R12, R0.reuse, UR6 ;  /* 0x00000006000c7c36 */ /* 0x040fe20008000000 */
[CC--:B--2---:R-:W-:Y:S02]  /*6dc0*/  IADD3 R4, P6, PT, R0.reuse, R2.reuse, RZ ;  /* 0x0000000200047210 */ /* 0x0c4fe40007fde0ff */
[----:B------:R-:W-:Y:S02]  /*6dd0*/  PRMT R13, R63, 0x9910, RZ ;  /* 0x000099103f0d7816 */ /* 0x000fe400000000ff */
[----:B------:R-:W-:Y:S02]  /*6de0*/  LEA.HI.X.SX32 R5, R0, R3, 0x1, P6 ;  /* 0x0000000300057211 */ /* 0x000fe400030f0eff */
[----:B------:R-:W-:-:S02]  /*6df0*/  IADD3 R2, P6, PT, R12, R2, RZ ;  /* 0x000000020c027210 */ /* 0x000fc40007fde0ff */
[----:B------:R-:W-:Y:S02]  /*6e00*/  SHF.R.S32.HI R13, RZ, 0x8, R13 ;  /* 0x00000008ff0d7819 */ /* 0x000fe4000001140d */
[----:B------:R-:W-:-:S03]  /*6e10*/  LEA.HI.X.SX32 R3, R12, R3, 0x1, P6 ;  /* 0x000000030c037211 */ /* 0x000fc600030f0eff */
[----:B------:R0:W-:Y:S04]  /*6e20*/  @P5 STG.E.U8 desc[UR18][R6.64], R13 ;  /* 0x0000000d06005986 */ /* 0x0001e8000c101112 */
[----:B------:R0:W-:Y:S04]  /*6e30*/  @P4 STG.E.U8 desc[UR18][R10.64], R65 ;  /* 0x000000410a004986 */ /* 0x0001e8000c101112 */
[----:B------:R0:W-:Y:S04]  /*6e40*/  @P3 STG.E.U8 desc[UR18][R8.64], R15 ;  /* 0x0000000f08003986 */ /* 0x0001e8000c101112 */
[----:B------:R0:W-:Y:S04]  /*6e50*/  @P2 STG.E.U8 desc[UR18][R4.64], R67 ;  /* 0x0000004304002986 */ /* 0x0001e8000c101112 */
[----:B------:R0:W-:Y:S01]  /*6e60*/  @P0 STG.E.U8 desc[UR18][R2.64], R17 ;  /* 0x0000001102000986 */ /* 0x0001e2000c101112 */
[----:B-1----:R-:W-:Y:S06]  /*6e70*/  BAR.SYNC.DEFER_BLOCKING 0x0 ;  /* 0x0000000000007b1d */ /* 0x002fec0000010000 */
[----:B------:R-:W-:Y:S05]  /*6e80*/  @P1 BRA `(.L_x_13) ;  /* 0x0000000000a01947 */ /* 0x000fea0003800000 */
[----:B------:R-:W1:Y:S01]  /*6e90*/  S2UR UR5, SR_CgaCtaId ;  /* 0x00000000000579c3 */ /* 0x000e620000008800 */
[----:B------:R-:W-:Y:S01]  /*6ea0*/  NOP ;  /* 0x0000000000007918 */ /* 0x000fe20000000000 */
[----:B------:R-:W-:Y:S01]  /*6eb0*/  UMOV UR4, 0x50 ;  /* 0x0000005000047882 */ /* 0x000fe20000000000 */
[----:B------:R-:W-:Y:S02]  /*6ec0*/  IMAD.U32 R0, RZ, RZ, UR17 ;  /* 0x00000011ff007e24 */ /* 0x000fe4000f8e00ff */
[----:B0-----:R-:W-:Y:S02]  /*6ed0*/  IMAD.MOV.U32 R3, RZ, RZ, 0x3 ;  /* 0x00000003ff037424 */ /* 0x001fe400078e00ff */
[----:B------:R-:W-:Y:S01]  /*6ee0*/  IMAD.MOV.U32 R7, RZ, RZ, 0x1 ;  /* 0x00000001ff077424 */ /* 0x000fe200078e00ff */
[----:B------:R-:W-:-:S04]  /*6ef0*/  LOP3.LUT R0, R0, 0xffff, RZ, 0xc0, !PT ;  /* 0x0000ffff00007812 */ /* 0x000fc800078ec0ff */
[----:B------:R-:W-:-:S05]  /*6f00*/  SHF.R.U32.HI R0, RZ, 0x5, R0 ;  /* 0x00000005ff007819 */ /* 0x000fca0000011600 */
[----:B------:R-:W-:Y:S01]  /*6f10*/  VIADD R2, R0, 0x10 ;  /* 0x0000001000027836 */ /* 0x000fe20000000000 */
[----:B------:R-:W-:Y:S01]  /*6f20*/  SHF.L.U32 R0, R3, R0, RZ ;  /* 0x0000000003007219 */ /* 0x000fe200000006ff */
[----:B-1----:R-:W-:-:S03]  /*6f30*/  ULEA UR6, UR5, UR4, 0x18 ;  /* 0x0000000405067291 */ /* 0x002fc6000f8ec0ff */
[----:B------:R-:W-:-:S04]  /*6f40*/  SHF.L.U32 R3, R7, R2, RZ ;  /* 0x0000000207037219 */ /* 0x000fc800000006ff */
[----:B------:R-:W-:Y:S02]  /*6f50*/  LOP3.LUT R0, R3, R0, RZ, 0xfc, !PT ;  /* 0x0000000003007212 */ /* 0x000fe400078efcff */
[----:B------:R-:W0:Y:S02]  /*6f60*/  LDS R5, [UR6] ;  /* 0x00000006ff057984 */ /* 0x000e240008000800 */
[C---:B------:R-:W-:Y:S02]  /*6f70*/  LOP3.LUT R2, R0.reuse, 0xffff, RZ, 0xc0, !PT ;  /* 0x0000ffff00027812 */ /* 0x040fe400078ec0ff */
[----:B0-----:R-:W-:-:S04]  /*6f80*/  LOP3.LUT R3, R0, 0xffff, R5, 0x80, !PT ;  /* 0x0000ffff00037812 */ /* 0x001fc800078e8005 */
[----:B------:R-:W-:-:S13]  /*6f90*/  ISETP.NE.AND P0, PT, R3, R2, PT ;  /* 0x000000020300720c */ /* 0x000fda0003f05270 */
[----:B------:R-:W-:Y:S05]  /*6fa0*/  @P0 BRA `(.L_x_14) ;  /* 0x0000000000500947 */ /* 0x000fea0003800000 */
[----:B------:R-:W-:Y:S02]  /*6fb0*/  SHF.R.U32.HI R5, RZ, 0x10, R5 ;  /* 0x00000010ff057819 */ /* 0x000fe40000011605 */
[----:B------:R-:W-:-:S04]  /*6fc0*/  SHF.R.U32.HI R2, RZ, 0x10, R0 ;  /* 0x00000010ff027819 */ /* 0x000fc80000011600 */
[----:B------:R-:W-:-:S04]  /*6fd0*/  LOP3.LUT R5, R5, R2, RZ, 0xc0, !PT ;  /* 0x0000000205057212 */ /* 0x000fc800078ec0ff */
[----:B------:R-:W-:-:S13]  /*6fe0*/  ISETP.NE.AND P0, PT, R5, R2, PT ;  /* 0x000000020500720c */ /* 0x000fda0003f05270 */
[----:B------:R-:W-:Y:S05]  /*6ff0*/  @P0 BRA `(.L_x_15) ;  /* 0x0000000000300947 */ /* 0x000fea0003800000 */
[----:B------:R-:W-:Y:S01]  /*7000*/  R2UR UR4, R0 ;  /* 0x00000000000472ca */ /* 0x000fe200000e0000 */
[----:B------:R-:W-:Y:S01]  /*7010*/  VOTEU.ANY UR5, UPT, PT ;  /* 0x0000000000057886 */ /* 0x000fe200038e0100 */
[----:B------:R-:W0:Y:S01]  /*7020*/  S2R R0, SR_LANEID ;  /* 0x0000000000007919 */ /* 0x000e220000000000 */
[----:B------:R-:W-:-:S10]  /*7030*/  UFLO.U32 UR5, UR5 ;  /* 0x00000005000572bd */ /* 0x000fd400080e0000 */
[----:B------:R-:W-:-:S06]  /*7040*/  ULOP3.LUT UR4, URZ, UR4, URZ, 0x33, !UPT ;  /* 0x00000004ff047292 */ /* 0x000fcc000f8e33ff */
[----:B------:R-:W-:-:S04]  /*7050*/  IMAD.U32 R2, RZ, RZ, UR4 ;  /* 0x00000004ff027e24 */ /* 0x000fc8000f8e00ff */
[----:B------:R-:W1:Y:S02]  /*7060*/  REDUX UR7, R2 ;  /* 0x00000000020773c4 */ /* 0x000e640000000000 */
[----:B------:R2:W-:Y:S01]  /*7070*/  UTCATOMSWS.AND URZ, UR4 ;  /* 0x0000000400ff79e3 */ /* 0x0005e20008000000 */
[----:B0-----:R-:W-:Y:S01]  /*7080*/  ISETP.EQ.U32.AND P0, PT, R0, UR5, PT ;  /* 0x0000000500007c0c */ /* 0x001fe2000bf02070 */
[----:B-1----:R-:W-:-:S12]  /*7090*/  IMAD.U32 R0, RZ, RZ, UR7 ;  /* 0x00000007ff007e24 */ /* 0x002fd8000f8e00ff */
[----:B------:R2:W-:Y:S01]  /*70a0*/  @P0 ATOMS.AND RZ, [UR6], R0 ;  /* 0x00000000ffff098c */ /* 0x0005e2000a800006 */
[----:B------:R-:W-:Y:S05]  /*70b0*/  BRA `(.L_x_13) ;  /* 0x0000000000147947 */ /* 0x000fea0003800000 */
.L_x_15:
[----:B------:R-:W-:-:S07]  /*70c0*/  MOV R2, 0x70e0 ;  /* 0x000070e000027802 */ /* 0x000fce0000000f00 */
[----:B------:R-:W-:Y:S05]  /*70d0*/  CALL.REL.NOINC `($__internal_0_$__cuda_sm10x_tcgen05_guardrail_trap_col_being_dealloced_not_returned_by_alloc) ;  /* 0x00000000002c7944 */ /* 0x000fea0003c00000 */
[----:B------:R-:W-:Y:S05]  /*70e0*/  BRA `(.L_x_13) ;  /* 0x0000000000087947 */ /* 0x000fea0003800000 */
.L_x_14:
[----:B------:R-:W-:-:S07]  /*70f0*/  MOV R2, 0x7110 ;  /* 0x0000711000027802 */ /* 0x000fce0000000f00 */
[----:B------:R-:W-:Y:S05]  /*7100*/  CALL.REL.NOINC `($__internal_2_$__cuda_sm10x_tcgen05_guardrail_trap_unallocated_columns_being_dealloced) ;  /* 0x0000000000387944 */ /* 0x000fea0003c00000 */
.L_x_13:
[----:B------:R-:W-:Y:S01]  /*7110*/  NOP ;  /* 0x0000000000007918 */ /* 0x000fe20000000000 */
[----:B--2---:R-:W-:Y:S05]  /*7120*/  EXIT ;  /* 0x000000000000794d */ /* 0x004fea0003800000 */
.L_x_8:
[----:B------:R-:W0:Y:S02]  /*7130*/  SYNCS.PHASECHK.TRANS64.TRYWAIT P6, [UR13], R122 ;  /* 0x0000007aff0075a7 */ /* 0x000e2400080c110d */
[----:B0-----:R-:W-:Y:S05]  /*7140*/  @!P6 BRA `(.L_x_8) ;  /* 0xfffffffc00f8e947 */ /* 0x001fea000383ffff */
[----:B------:R-:W-:Y:S05]  /*7150*/  BRA `(.L_x_16) ;  /* 0xffffffcc00787947 */ /* 0x000fea000383ffff */
.L_x_12:
[----:B------:R-:W3:Y:S02]  /*7160*/  SYNCS.PHASECHK.TRANS64.TRYWAIT P0, [UR13], R3 ;  /* 0x00000003ff0075a7 */ /* 0x000ee4000800110d */
[----:B---3--:R-:W-:Y:S05]  /*7170*/  @!P0 BRA `(.L_x_12) ;  /* 0xfffffffc00f88947 */ /* 0x008fea000383ffff */
[----:B------:R-:W-:Y:S05]  /*7180*/  BRA `(.L_x_11) ;  /* 0xffffffdc00847947 */ /* 0x000fea000383ffff */
        .weak           $__internal_0_$__cuda_sm10x_tcgen05_guardrail_trap_col_being_dealloced_not_returned_by_alloc
        .type           $__internal_0_$__cuda_sm10x_tcgen05_guardrail_trap_col_being_dealloced_not_returned_by_alloc,@function
        .size           $__internal_0_$__cuda_sm10x_tcgen05_guardrail_trap_col_being_dealloced_not_returned_by_alloc,($__internal_1_$__cuda_sm10x_tcgen05_guardrail_trap_phase_invalid_during_alloc - $__internal_0_$__cuda_sm10x_tcgen05_guardrail_trap_col_being_dealloced_not_returned_by_alloc)
$__internal_0_$__cuda_sm10x_tcgen05_guardrail_trap_col_being_dealloced_not_returned_by_alloc:
[----:B------:R-:W-:Y:S05]  /*7190*/  BPT.TRAP 0x1 ;  /* 0x000000040000795c */ /* 0x000fea0000300000 */
[----:B------:R-:W-:-:S04]  /*71a0*/  IMAD.MOV.U32 R3, RZ, RZ, 0x0 ;  /* 0x00000000ff037424 */ /* 0x000fc800078e00ff */
[----:B------:R-:W-:Y:S05]  /*71b0*/  RET.REL.NODEC R2 `(matmul_kernel) ;  /* 0xffffff8c02907950 */ /* 0x000fea0003c3ffff */
        .weak           $__internal_1_$__cuda_sm10x_tcgen05_guardrail_trap_phase_invalid_during_alloc
        .type           $__internal_1_$__cuda_sm10x_tcgen05_guardrail_trap_phase_invalid_during_alloc,@function
        .size           $__internal_1_$__cuda_sm10x_tcgen05_guardrail_trap_phase_invalid_during_alloc,($__internal_2_$__cuda_sm10x_tcgen05_guardrail_trap_unallocated_columns_being_dealloced - $__internal_1_$__cuda_sm10x_tcgen05_guardrail_trap_phase_invalid_during_alloc)
$__internal_1_$__cuda_sm10x_tcgen05_guardrail_trap_phase_invalid_during_alloc:
[----:B------:R-:W-:Y:S05]  /*71c0*/  BPT.TRAP 0x1 ;  /* 0x000000040000795c */ /* 0x000fea0000300000 */
[----:B------:R-:W-:-:S04]  /*71d0*/  IMAD.MOV.U32 R3, RZ, RZ, 0x0 ;  /* 0x00000000ff037424 */ /* 0x000fc800078e00ff */
[----:B------:R-:W-:Y:S05]  /*71e0*/  RET.REL.NODEC R2 `(matmul_kernel) ;  /* 0xffffff8c02847950 */ /* 0x000fea0003c3ffff */
        .weak           $__internal_2_$__cuda_sm10x_tcgen05_guardrail_trap_unallocated_columns_being_dealloced
        .type           $__internal_2_$__cuda_sm10x_tcgen05_guardrail_trap_unallocated_columns_being_dealloced,@function
        .size           $__internal_2_$__cuda_sm10x_tcgen05_guardrail_trap_unallocated_columns_being_dealloced,(.L_x_20 - $__internal_2_$__cuda_sm10x_tcgen05_guardrail_trap_unallocated_columns_being_dealloced)
$__internal_2_$__cuda_sm10x_tcgen05_guardrail_trap_unallocated_columns_being_dealloced:
[----:B------:R-:W-:Y:S05]  /*71f0*/  BPT.TRAP 0x1 ;  /* 0x000000040000795c */ /* 0x000fea0000300000 */
[----:B------:R-:W-:-:S04]  /*7200*/  IMAD.MOV.U32 R3, RZ, RZ, 0x0 ;  /* 0x00000000ff037424 */ /* 0x000fc800078e00ff */
[----:B------:R-:W-:Y:S05]  /*7210*/  RET.REL.NODEC R2 `(matmul_kernel) ;  /* 0xffffff8c02787950 */ /* 0x000fea0003c3ffff */
.L_x_17:
[----:B------:R-:W-:-:S00]  /*7220*/  BRA `(.L_x_17) ;  /* 0xfffffffc00fc7947 */ /* 0x000fc0000383ffff */
[----:B------:R-:W-:-:S00]  /*7230*/  NOP ;  /* 0x0000000000007918 */ /* 0x000fc00000000000 */
        /* <DEDUP_REMOVED lines=12> */
.L_x_20:


//--------------------- .nv.shared.matmul_kernel  --------------------------
	.section	.nv.shared.matmul_kernel,"aw",@nobits
	.sectionflags	@""
	.align	16
	.zero		1024


//--------------------- .nv.shared.reserved.0     --------------------------
	.section	.nv.shared.reserved.0,"aw",@nobits
	.align	8
	.weak		__nv_reservedSMEM_offset_0_alias
	.size		__nv_reservedSMEM_offset_0_alias, 0, 64
	.other		__nv_reservedSMEM_offset_0_alias,@"STO_CUDA_RESERVED_SHARED STV_DEFAULT"
__nv_reservedSMEM_offset_0_alias:
	.zero		0
.nv.shared.reserved.0:
	.zero		64
	.weak		__nv_reservedSMEM_allocation_phase
	.type		__nv_reservedSMEM_allocation_phase,@object
	.size		__nv_reservedSMEM_allocation_phase,(.L_0 - __nv_reservedSMEM_allocation_phase)
__nv_reservedSMEM_allocation_phase:
	.zero		1
.L_0:
	.zero		7
	.weak		__nv_reservedSMEM_devtool_atexit_pc
	.type		__nv_reservedSMEM_devtool_atexit_pc,@object
	.size		__nv_reservedSMEM_devtool_atexit_pc,(__nv_reservedSMEM_allocation_mask - __nv_reservedSMEM_devtool_atexit_pc)
__nv_reservedSMEM_devtool_atexit_pc:
	.zero		8
	.weak		__nv_reservedSMEM_allocation_mask
	.type		__nv_reservedSMEM_allocation_mask,@object
	.size		__nv_reservedSMEM_allocation_mask,(.L_2 - __nv_reservedSMEM_allocation_mask)
__nv_reservedSMEM_allocation_mask:
	.zero		4
.L_2:


//--------------------- .nv.constant0.matmul_kernel --------------------------
	.section	.nv.constant0.matmul_kernel,"a",@progbits
	.sectionflags	@""
	.align	4
.nv.constant0.matmul_kernel:
	.zero		976


//--------------------- SYMBOLS --------------------------

	.type		.nv.reservedSmem.offset0,@object
	.size		.nv.reservedSmem.offset0,0x4
	.type		.nv.reservedSmem.cap,@object
	.size		.nv.reservedSmem.cap,0x4
